//
// Generated by NVIDIA NVVM Compiler
//
// Compiler Build ID: CL-36424714
// Cuda compilation tools, release 13.0, V13.0.88
// Based on NVVM 20.0.0
//

.version 9.0
.target sm_100
.address_size 64

	// .globl	_Z17prefix_sum_kernelPfS_i
// _ZZ17prefix_sum_kernelPfS_iE4smem has been demoted

.visible .entry _Z17prefix_sum_kernelPfS_i(
	.param .u64 .ptr .align 1 _Z17prefix_sum_kernelPfS_i_param_0,
	.param .u64 .ptr .align 1 _Z17prefix_sum_kernelPfS_i_param_1,
	.param .u32 _Z17prefix_sum_kernelPfS_i_param_2
)
{
	.reg .pred 	%p<10>;
	.reg .b32 	%r<26>;
	.reg .b32 	%f<267>;
	.reg .b64 	%rd<9>;
	// demoted variable
	.shared .align 4 .b8 _ZZ17prefix_sum_kernelPfS_iE4smem[1024];
	ld.param.u64 	%rd2, [_Z17prefix_sum_kernelPfS_i_param_0];
	ld.param.u64 	%rd1, [_Z17prefix_sum_kernelPfS_i_param_1];
	cvta.to.global.u64 	%rd3, %rd2;
	mov.u32 	%r25, %tid.x;
	mov.u32 	%r10, %ctaid.x;
	mov.u32 	%r11, %ntid.x;
	mad.lo.s32 	%r2, %r10, %r11, %r25;
	mul.wide.s32 	%rd4, %r2, 4;
	add.s64 	%rd5, %rd3, %rd4;
	ld.global.f32 	%f1, [%rd5];
	shl.b32 	%r12, %r25, 2;
	mov.u32 	%r13, _ZZ17prefix_sum_kernelPfS_iE4smem;
	add.s32 	%r3, %r13, %r12;
	st.shared.f32 	[%r3], %f1;
	bar.sync 	0;
	and.b32  	%r14, %r25, 1;
	setp.eq.b32 	%p1, %r14, 1;
	@%p1 bra 	$L__BB0_2;
	ld.shared.f32 	%f2, [%r3+4];
	ld.shared.f32 	%f3, [%r3];
	add.f32 	%f4, %f2, %f3;
	st.shared.f32 	[%r3], %f4;
$L__BB0_2:
	bar.sync 	0;
	and.b32  	%r15, %r25, 3;
	setp.ne.s32 	%p2, %r15, 0;
	@%p2 bra 	$L__BB0_4;
	ld.shared.f32 	%f5, [%r3+8];
	ld.shared.f32 	%f6, [%r3];
	add.f32 	%f7, %f5, %f6;
	st.shared.f32 	[%r3], %f7;
	ld.shared.f32 	%f8, [%r3+4];
	add.f32 	%f9, %f5, %f8;
	st.shared.f32 	[%r3+4], %f9;
$L__BB0_4:
	bar.sync 	0;
	and.b32  	%r16, %r25, 7;
	setp.ne.s32 	%p3, %r16, 0;
	@%p3 bra 	$L__BB0_6;
	ld.shared.f32 	%f10, [%r3+16];
	ld.shared.f32 	%f11, [%r3];
	add.f32 	%f12, %f10, %f11;
	st.shared.f32 	[%r3], %f12;
	ld.shared.f32 	%f13, [%r3+4];
	add.f32 	%f14, %f10, %f13;
	st.shared.f32 	[%r3+4], %f14;
	ld.shared.f32 	%f15, [%r3+8];
	add.f32 	%f16, %f10, %f15;
	st.shared.f32 	[%r3+8], %f16;
	ld.shared.f32 	%f17, [%r3+12];
	add.f32 	%f18, %f10, %f17;
	st.shared.f32 	[%r3+12], %f18;
$L__BB0_6:
	bar.sync 	0;
	and.b32  	%r17, %r25, 15;
	setp.ne.s32 	%p4, %r17, 0;
	@%p4 bra 	$L__BB0_8;
	ld.shared.f32 	%f19, [%r3+32];
	ld.shared.f32 	%f20, [%r3];
	add.f32 	%f21, %f19, %f20;
	st.shared.f32 	[%r3], %f21;
	ld.shared.f32 	%f22, [%r3+4];
	add.f32 	%f23, %f19, %f22;
	st.shared.f32 	[%r3+4], %f23;
	ld.shared.f32 	%f24, [%r3+8];
	add.f32 	%f25, %f19, %f24;
	st.shared.f32 	[%r3+8], %f25;
	ld.shared.f32 	%f26, [%r3+12];
	add.f32 	%f27, %f19, %f26;
	st.shared.f32 	[%r3+12], %f27;
	ld.shared.f32 	%f28, [%r3+16];
	add.f32 	%f29, %f19, %f28;
	st.shared.f32 	[%r3+16], %f29;
	ld.shared.f32 	%f30, [%r3+20];
	add.f32 	%f31, %f19, %f30;
	st.shared.f32 	[%r3+20], %f31;
	ld.shared.f32 	%f32, [%r3+24];
	add.f32 	%f33, %f19, %f32;
	st.shared.f32 	[%r3+24], %f33;
	ld.shared.f32 	%f34, [%r3+28];
	add.f32 	%f35, %f19, %f34;
	st.shared.f32 	[%r3+28], %f35;
$L__BB0_8:
	bar.sync 	0;
	and.b32  	%r18, %r25, 31;
	setp.ne.s32 	%p5, %r18, 0;
	@%p5 bra 	$L__BB0_10;
	ld.shared.f32 	%f36, [%r3+64];
	ld.shared.f32 	%f37, [%r3];
	add.f32 	%f38, %f36, %f37;
	st.shared.f32 	[%r3], %f38;
	ld.shared.f32 	%f39, [%r3+4];
	add.f32 	%f40, %f36, %f39;
	st.shared.f32 	[%r3+4], %f40;
	ld.shared.f32 	%f41, [%r3+8];
	add.f32 	%f42, %f36, %f41;
	st.shared.f32 	[%r3+8], %f42;
	ld.shared.f32 	%f43, [%r3+12];
	add.f32 	%f44, %f36, %f43;
	st.shared.f32 	[%r3+12], %f44;
	ld.shared.f32 	%f45, [%r3+16];
	add.f32 	%f46, %f36, %f45;
	st.shared.f32 	[%r3+16], %f46;
	ld.shared.f32 	%f47, [%r3+20];
	add.f32 	%f48, %f36, %f47;
	st.shared.f32 	[%r3+20], %f48;
	ld.shared.f32 	%f49, [%r3+24];
	add.f32 	%f50, %f36, %f49;
	st.shared.f32 	[%r3+24], %f50;
	ld.shared.f32 	%f51, [%r3+28];
	add.f32 	%f52, %f36, %f51;
	st.shared.f32 	[%r3+28], %f52;
	ld.shared.f32 	%f53, [%r3+32];
	add.f32 	%f54, %f36, %f53;
	st.shared.f32 	[%r3+32], %f54;
	ld.shared.f32 	%f55, [%r3+36];
	add.f32 	%f56, %f36, %f55;
	st.shared.f32 	[%r3+36], %f56;
	ld.shared.f32 	%f57, [%r3+40];
	add.f32 	%f58, %f36, %f57;
	st.shared.f32 	[%r3+40], %f58;
	ld.shared.f32 	%f59, [%r3+44];
	add.f32 	%f60, %f36, %f59;
	st.shared.f32 	[%r3+44], %f60;
	ld.shared.f32 	%f61, [%r3+48];
	add.f32 	%f62, %f36, %f61;
	st.shared.f32 	[%r3+48], %f62;
	ld.shared.f32 	%f63, [%r3+52];
	add.f32 	%f64, %f36, %f63;
	st.shared.f32 	[%r3+52], %f64;
	ld.shared.f32 	%f65, [%r3+56];
	add.f32 	%f66, %f36, %f65;
	st.shared.f32 	[%r3+56], %f66;
	ld.shared.f32 	%f67, [%r3+60];
	add.f32 	%f68, %f36, %f67;
	st.shared.f32 	[%r3+60], %f68;
$L__BB0_10:
	bar.sync 	0;
	and.b32  	%r19, %r25, 63;
	setp.ne.s32 	%p6, %r19, 0;
	@%p6 bra 	$L__BB0_12;
	ld.shared.f32 	%f69, [%r3+128];
	ld.shared.f32 	%f70, [%r3];
	add.f32 	%f71, %f69, %f70;
	st.shared.f32 	[%r3], %f71;
	ld.shared.f32 	%f72, [%r3+4];
	add.f32 	%f73, %f69, %f72;
	st.shared.f32 	[%r3+4], %f73;
	ld.shared.f32 	%f74, [%r3+8];
	add.f32 	%f75, %f69, %f74;
	st.shared.f32 	[%r3+8], %f75;
	ld.shared.f32 	%f76, [%r3+12];
	add.f32 	%f77, %f69, %f76;
	st.shared.f32 	[%r3+12], %f77;
	ld.shared.f32 	%f78, [%r3+16];
	add.f32 	%f79, %f69, %f78;
	st.shared.f32 	[%r3+16], %f79;
	ld.shared.f32 	%f80, [%r3+20];
	add.f32 	%f81, %f69, %f80;
	st.shared.f32 	[%r3+20], %f81;
	ld.shared.f32 	%f82, [%r3+24];
	add.f32 	%f83, %f69, %f82;
	st.shared.f32 	[%r3+24], %f83;
	ld.shared.f32 	%f84, [%r3+28];
	add.f32 	%f85, %f69, %f84;
	st.shared.f32 	[%r3+28], %f85;
	ld.shared.f32 	%f86, [%r3+32];
	add.f32 	%f87, %f69, %f86;
	st.shared.f32 	[%r3+32], %f87;
	ld.shared.f32 	%f88, [%r3+36];
	add.f32 	%f89, %f69, %f88;
	st.shared.f32 	[%r3+36], %f89;
	ld.shared.f32 	%f90, [%r3+40];
	add.f32 	%f91, %f69, %f90;
	st.shared.f32 	[%r3+40], %f91;
	ld.shared.f32 	%f92, [%r3+44];
	add.f32 	%f93, %f69, %f92;
	st.shared.f32 	[%r3+44], %f93;
	ld.shared.f32 	%f94, [%r3+48];
	add.f32 	%f95, %f69, %f94;
	st.shared.f32 	[%r3+48], %f95;
	ld.shared.f32 	%f96, [%r3+52];
	add.f32 	%f97, %f69, %f96;
	st.shared.f32 	[%r3+52], %f97;
	ld.shared.f32 	%f98, [%r3+56];
	add.f32 	%f99, %f69, %f98;
	st.shared.f32 	[%r3+56], %f99;
	ld.shared.f32 	%f100, [%r3+60];
	add.f32 	%f101, %f69, %f100;
	st.shared.f32 	[%r3+60], %f101;
	ld.shared.f32 	%f102, [%r3+64];
	add.f32 	%f103, %f69, %f102;
	st.shared.f32 	[%r3+64], %f103;
	ld.shared.f32 	%f104, [%r3+68];
	add.f32 	%f105, %f69, %f104;
	st.shared.f32 	[%r3+68], %f105;
	ld.shared.f32 	%f106, [%r3+72];
	add.f32 	%f107, %f69, %f106;
	st.shared.f32 	[%r3+72], %f107;
	ld.shared.f32 	%f108, [%r3+76];
	add.f32 	%f109, %f69, %f108;
	st.shared.f32 	[%r3+76], %f109;
	ld.shared.f32 	%f110, [%r3+80];
	add.f32 	%f111, %f69, %f110;
	st.shared.f32 	[%r3+80], %f111;
	ld.shared.f32 	%f112, [%r3+84];
	add.f32 	%f113, %f69, %f112;
	st.shared.f32 	[%r3+84], %f113;
	ld.shared.f32 	%f114, [%r3+88];
	add.f32 	%f115, %f69, %f114;
	st.shared.f32 	[%r3+88], %f115;
	ld.shared.f32 	%f116, [%r3+92];
	add.f32 	%f117, %f69, %f116;
	st.shared.f32 	[%r3+92], %f117;
	ld.shared.f32 	%f118, [%r3+96];
	add.f32 	%f119, %f69, %f118;
	st.shared.f32 	[%r3+96], %f119;
	ld.shared.f32 	%f120, [%r3+100];
	add.f32 	%f121, %f69, %f120;
	st.shared.f32 	[%r3+100], %f121;
	ld.shared.f32 	%f122, [%r3+104];
	add.f32 	%f123, %f69, %f122;
	st.shared.f32 	[%r3+104], %f123;
	ld.shared.f32 	%f124, [%r3+108];
	add.f32 	%f125, %f69, %f124;
	st.shared.f32 	[%r3+108], %f125;
	ld.shared.f32 	%f126, [%r3+112];
	add.f32 	%f127, %f69, %f126;
	st.shared.f32 	[%r3+112], %f127;
	ld.shared.f32 	%f128, [%r3+116];
	add.f32 	%f129, %f69, %f128;
	st.shared.f32 	[%r3+116], %f129;
	ld.shared.f32 	%f130, [%r3+120];
	add.f32 	%f131, %f69, %f130;
	st.shared.f32 	[%r3+120], %f131;
	ld.shared.f32 	%f132, [%r3+124];
	add.f32 	%f133, %f69, %f132;
	st.shared.f32 	[%r3+124], %f133;
$L__BB0_12:
	bar.sync 	0;
	and.b32  	%r20, %r25, 127;
	setp.ne.s32 	%p7, %r20, 0;
	@%p7 bra 	$L__BB0_14;
	ld.shared.f32 	%f134, [%r3+256];
	ld.shared.f32 	%f135, [%r3];
	add.f32 	%f136, %f134, %f135;
	st.shared.f32 	[%r3], %f136;
	ld.shared.f32 	%f137, [%r3+4];
	add.f32 	%f138, %f134, %f137;
	st.shared.f32 	[%r3+4], %f138;
	ld.shared.f32 	%f139, [%r3+8];
	add.f32 	%f140, %f134, %f139;
	st.shared.f32 	[%r3+8], %f140;
	ld.shared.f32 	%f141, [%r3+12];
	add.f32 	%f142, %f134, %f141;
	st.shared.f32 	[%r3+12], %f142;
	ld.shared.f32 	%f143, [%r3+16];
	add.f32 	%f144, %f134, %f143;
	st.shared.f32 	[%r3+16], %f144;
	ld.shared.f32 	%f145, [%r3+20];
	add.f32 	%f146, %f134, %f145;
	st.shared.f32 	[%r3+20], %f146;
	ld.shared.f32 	%f147, [%r3+24];
	add.f32 	%f148, %f134, %f147;
	st.shared.f32 	[%r3+24], %f148;
	ld.shared.f32 	%f149, [%r3+28];
	add.f32 	%f150, %f134, %f149;
	st.shared.f32 	[%r3+28], %f150;
	ld.shared.f32 	%f151, [%r3+32];
	add.f32 	%f152, %f134, %f151;
	st.shared.f32 	[%r3+32], %f152;
	ld.shared.f32 	%f153, [%r3+36];
	add.f32 	%f154, %f134, %f153;
	st.shared.f32 	[%r3+36], %f154;
	ld.shared.f32 	%f155, [%r3+40];
	add.f32 	%f156, %f134, %f155;
	st.shared.f32 	[%r3+40], %f156;
	ld.shared.f32 	%f157, [%r3+44];
	add.f32 	%f158, %f134, %f157;
	st.shared.f32 	[%r3+44], %f158;
	ld.shared.f32 	%f159, [%r3+48];
	add.f32 	%f160, %f134, %f159;
	st.shared.f32 	[%r3+48], %f160;
	ld.shared.f32 	%f161, [%r3+52];
	add.f32 	%f162, %f134, %f161;
	st.shared.f32 	[%r3+52], %f162;
	ld.shared.f32 	%f163, [%r3+56];
	add.f32 	%f164, %f134, %f163;
	st.shared.f32 	[%r3+56], %f164;
	ld.shared.f32 	%f165, [%r3+60];
	add.f32 	%f166, %f134, %f165;
	st.shared.f32 	[%r3+60], %f166;
	ld.shared.f32 	%f167, [%r3+64];
	add.f32 	%f168, %f134, %f167;
	st.shared.f32 	[%r3+64], %f168;
	ld.shared.f32 	%f169, [%r3+68];
	add.f32 	%f170, %f134, %f169;
	st.shared.f32 	[%r3+68], %f170;
	ld.shared.f32 	%f171, [%r3+72];
	add.f32 	%f172, %f134, %f171;
	st.shared.f32 	[%r3+72], %f172;
	ld.shared.f32 	%f173, [%r3+76];
	add.f32 	%f174, %f134, %f173;
	st.shared.f32 	[%r3+76], %f174;
	ld.shared.f32 	%f175, [%r3+80];
	add.f32 	%f176, %f134, %f175;
	st.shared.f32 	[%r3+80], %f176;
	ld.shared.f32 	%f177, [%r3+84];
	add.f32 	%f178, %f134, %f177;
	st.shared.f32 	[%r3+84], %f178;
	ld.shared.f32 	%f179, [%r3+88];
	add.f32 	%f180, %f134, %f179;
	st.shared.f32 	[%r3+88], %f180;
	ld.shared.f32 	%f181, [%r3+92];
	add.f32 	%f182, %f134, %f181;
	st.shared.f32 	[%r3+92], %f182;
	ld.shared.f32 	%f183, [%r3+96];
	add.f32 	%f184, %f134, %f183;
	st.shared.f32 	[%r3+96], %f184;
	ld.shared.f32 	%f185, [%r3+100];
	add.f32 	%f186, %f134, %f185;
	st.shared.f32 	[%r3+100], %f186;
	ld.shared.f32 	%f187, [%r3+104];
	add.f32 	%f188, %f134, %f187;
	st.shared.f32 	[%r3+104], %f188;
	ld.shared.f32 	%f189, [%r3+108];
	add.f32 	%f190, %f134, %f189;
	st.shared.f32 	[%r3+108], %f190;
	ld.shared.f32 	%f191, [%r3+112];
	add.f32 	%f192, %f134, %f191;
	st.shared.f32 	[%r3+112], %f192;
	ld.shared.f32 	%f193, [%r3+116];
	add.f32 	%f194, %f134, %f193;
	st.shared.f32 	[%r3+116], %f194;
	ld.shared.f32 	%f195, [%r3+120];
	add.f32 	%f196, %f134, %f195;
	st.shared.f32 	[%r3+120], %f196;
	ld.shared.f32 	%f197, [%r3+124];
	add.f32 	%f198, %f134, %f197;
	st.shared.f32 	[%r3+124], %f198;
	ld.shared.f32 	%f199, [%r3+128];
	add.f32 	%f200, %f134, %f199;
	st.shared.f32 	[%r3+128], %f200;
	ld.shared.f32 	%f201, [%r3+132];
	add.f32 	%f202, %f134, %f201;
	st.shared.f32 	[%r3+132], %f202;
	ld.shared.f32 	%f203, [%r3+136];
	add.f32 	%f204, %f134, %f203;
	st.shared.f32 	[%r3+136], %f204;
	ld.shared.f32 	%f205, [%r3+140];
	add.f32 	%f206, %f134, %f205;
	st.shared.f32 	[%r3+140], %f206;
	ld.shared.f32 	%f207, [%r3+144];
	add.f32 	%f208, %f134, %f207;
	st.shared.f32 	[%r3+144], %f208;
	ld.shared.f32 	%f209, [%r3+148];
	add.f32 	%f210, %f134, %f209;
	st.shared.f32 	[%r3+148], %f210;
	ld.shared.f32 	%f211, [%r3+152];
	add.f32 	%f212, %f134, %f211;
	st.shared.f32 	[%r3+152], %f212;
	ld.shared.f32 	%f213, [%r3+156];
	add.f32 	%f214, %f134, %f213;
	st.shared.f32 	[%r3+156], %f214;
	ld.shared.f32 	%f215, [%r3+160];
	add.f32 	%f216, %f134, %f215;
	st.shared.f32 	[%r3+160], %f216;
	ld.shared.f32 	%f217, [%r3+164];
	add.f32 	%f218, %f134, %f217;
	st.shared.f32 	[%r3+164], %f218;
	ld.shared.f32 	%f219, [%r3+168];
	add.f32 	%f220, %f134, %f219;
	st.shared.f32 	[%r3+168], %f220;
	ld.shared.f32 	%f221, [%r3+172];
	add.f32 	%f222, %f134, %f221;
	st.shared.f32 	[%r3+172], %f222;
	ld.shared.f32 	%f223, [%r3+176];
	add.f32 	%f224, %f134, %f223;
	st.shared.f32 	[%r3+176], %f224;
	ld.shared.f32 	%f225, [%r3+180];
	add.f32 	%f226, %f134, %f225;
	st.shared.f32 	[%r3+180], %f226;
	ld.shared.f32 	%f227, [%r3+184];
	add.f32 	%f228, %f134, %f227;
	st.shared.f32 	[%r3+184], %f228;
	ld.shared.f32 	%f229, [%r3+188];
	add.f32 	%f230, %f134, %f229;
	st.shared.f32 	[%r3+188], %f230;
	ld.shared.f32 	%f231, [%r3+192];
	add.f32 	%f232, %f134, %f231;
	st.shared.f32 	[%r3+192], %f232;
	ld.shared.f32 	%f233, [%r3+196];
	add.f32 	%f234, %f134, %f233;
	st.shared.f32 	[%r3+196], %f234;
	ld.shared.f32 	%f235, [%r3+200];
	add.f32 	%f236, %f134, %f235;
	st.shared.f32 	[%r3+200], %f236;
	ld.shared.f32 	%f237, [%r3+204];
	add.f32 	%f238, %f134, %f237;
	st.shared.f32 	[%r3+204], %f238;
	ld.shared.f32 	%f239, [%r3+208];
	add.f32 	%f240, %f134, %f239;
	st.shared.f32 	[%r3+208], %f240;
	ld.shared.f32 	%f241, [%r3+212];
	add.f32 	%f242, %f134, %f241;
	st.shared.f32 	[%r3+212], %f242;
	ld.shared.f32 	%f243, [%r3+216];
	add.f32 	%f244, %f134, %f243;
	st.shared.f32 	[%r3+216], %f244;
	ld.shared.f32 	%f245, [%r3+220];
	add.f32 	%f246, %f134, %f245;
	st.shared.f32 	[%r3+220], %f246;
	ld.shared.f32 	%f247, [%r3+224];
	add.f32 	%f248, %f134, %f247;
	st.shared.f32 	[%r3+224], %f248;
	ld.shared.f32 	%f249, [%r3+228];
	add.f32 	%f250, %f134, %f249;
	st.shared.f32 	[%r3+228], %f250;
	ld.shared.f32 	%f251, [%r3+232];
	add.f32 	%f252, %f134, %f251;
	st.shared.f32 	[%r3+232], %f252;
	ld.shared.f32 	%f253, [%r3+236];
	add.f32 	%f254, %f134, %f253;
	st.shared.f32 	[%r3+236], %f254;
	ld.shared.f32 	%f255, [%r3+240];
	add.f32 	%f256, %f134, %f255;
	st.shared.f32 	[%r3+240], %f256;
	ld.shared.f32 	%f257, [%r3+244];
	add.f32 	%f258, %f134, %f257;
	st.shared.f32 	[%r3+244], %f258;
	ld.shared.f32 	%f259, [%r3+248];
	add.f32 	%f260, %f134, %f259;
	st.shared.f32 	[%r3+248], %f260;
	ld.shared.f32 	%f261, [%r3+252];
	add.f32 	%f262, %f134, %f261;
	st.shared.f32 	[%r3+252], %f262;
$L__BB0_14:
	bar.sync 	0;
	and.b32  	%r21, %r25, 255;
	setp.ne.s32 	%p8, %r21, 0;
	@%p8 bra 	$L__BB0_17;
	add.s32 	%r4, %r25, 128;
	mov.u32 	%r24, %r3;
$L__BB0_16:
	ld.shared.f32 	%f263, [%r3+512];
	ld.shared.f32 	%f264, [%r24];
	add.f32 	%f265, %f263, %f264;
	st.shared.f32 	[%r24], %f265;
	add.s32 	%r25, %r25, 1;
	add.s32 	%r24, %r24, 4;
	setp.lt.u32 	%p9, %r25, %r4;
	@%p9 bra 	$L__BB0_16;
$L__BB0_17:
	bar.sync 	0;
	cvta.to.global.u64 	%rd6, %rd1;
	ld.shared.f32 	%f266, [%r3];
	add.s64 	%rd8, %rd6, %rd4;
	st.global.f32 	[%rd8], %f266;
	ret;

}


// ===== COMPILED SASS (sm_100) =====

	.target	sm_100

	.elftype	@"ET_EXEC"


//--------------------- .note.nv.tkinfo           --------------------------
	.section	.note.nv.tkinfo,"",@"SHT_NOTE"
	.sectionflags	@"SHF_NOTE_NV_TKINFO"
	.tkinfo
        /*0018*/ 	.word	0x00000002
        /*0030*/ 	.string	""
        /*0030*/ 	.string	"ptxas"
        /*0030*/ 	.string	"Cuda compilation tools, release 13.0, V13.0.88"
        /*0030*/ 	.string	"Build cuda_13.0.r13.0/compiler.36424714_0"
        /*0030*/ 	.string	"-arch sm_100 -m 64 "



//--------------------- .note.nv.cuinfo           --------------------------
	.section	.note.nv.cuinfo,"",@"SHT_NOTE"
	.sectionflags	@"SHF_NOTE_NV_CUINFO"
        /*0018*/ 	.short	0x0002
        /*001a*/ 	.short	0x0064
        /*001c*/ 	.short	0x0082
	.zero		2


//--------------------- .nv.info                  --------------------------
	.section	.nv.info,"",@"SHT_CUDA_INFO"
	.align	4


	//----- nvinfo : EIATTR_REGCOUNT
	.align		4
        /*0000*/ 	.byte	0x04, 0x2f
        /*0002*/ 	.short	(.L_1 - .L_0)
	.align		4
.L_0:
        /*0004*/ 	.word	index@(_Z17prefix_sum_kernelPfS_i)
        /*0008*/ 	.word	0x00000020


	//----- nvinfo : EIATTR_FRAME_SIZE
	.align		4
.L_1:
        /*000c*/ 	.byte	0x04, 0x11
        /*000e*/ 	.short	(.L_3 - .L_2)
	.align		4
.L_2:
        /*0010*/ 	.word	index@(_Z17prefix_sum_kernelPfS_i)
        /*0014*/ 	.word	0x00000000


	//----- nvinfo : EIATTR_MIN_STACK_SIZE
	.align		4
.L_3:
        /*0018*/ 	.byte	0x04, 0x12
        /*001a*/ 	.short	(.L_5 - .L_4)
	.align		4
.L_4:
        /*001c*/ 	.word	index@(_Z17prefix_sum_kernelPfS_i)
        /*0020*/ 	.word	0x00000000
.L_5:


//--------------------- .nv.compat                --------------------------
	.section	.nv.compat,"",@"SHT_CUDA_COMPAT_INFO"
	.align	4
        /*0000*/ 	.byte	0x02, 0x09, 0x00, 0x00, 0x02, 0x02, 0x01, 0x00, 0x02, 0x05, 0x05, 0x00, 0x03, 0x07, 0x01, 0x01
        /*0010*/ 	.byte	0x02, 0x03, 0x00, 0x00, 0x02, 0x06, 0x01, 0x00, 0x04, 0x0b, 0x08, 0x00, 0x09, 0x00, 0x00, 0x00
        /*0020*/ 	.byte	0x00, 0x00, 0x00, 0x00


//--------------------- .nv.info._Z17prefix_sum_kernelPfS_i --------------------------
	.section	.nv.info._Z17prefix_sum_kernelPfS_i,"",@"SHT_CUDA_INFO"
	.sectionflags	@""
	.align	4


	//----- nvinfo : EIATTR_CUDA_API_VERSION
	.align		4
        /*0000*/ 	.byte	0x04, 0x37
        /*0002*/ 	.short	(.L_7 - .L_6)
.L_6:
        /*0004*/ 	.word	0x00000082


	//----- nvinfo : EIATTR_KPARAM_INFO
	.align		4
.L_7:
        /*0008*/ 	.byte	0x04, 0x17
        /*000a*/ 	.short	(.L_9 - .L_8)
.L_8:
        /*000c*/ 	.word	0x00000000
        /*0010*/ 	.short	0x0002
        /*0012*/ 	.short	0x0010
        /*0014*/ 	.byte	0x00, 0xf0, 0x11, 0x00


	//----- nvinfo : EIATTR_KPARAM_INFO
	.align		4
.L_9:
        /*0018*/ 	.byte	0x04, 0x17
        /*001a*/ 	.short	(.L_11 - .L_10)
.L_10:
        /*001c*/ 	.word	0x00000000
        /*0020*/ 	.short	0x0001
        /*0022*/ 	.short	0x0008
        /*0024*/ 	.byte	0x00, 0xf5, 0x21, 0x00


	//----- nvinfo : EIATTR_KPARAM_INFO
	.align		4
.L_11:
        /*0028*/ 	.byte	0x04, 0x17
        /*002a*/ 	.short	(.L_13 - .L_12)
.L_12:
        /*002c*/ 	.word	0x00000000
        /*0030*/ 	.short	0x0000
        /*0032*/ 	.short	0x0000
        /*0034*/ 	.byte	0x00, 0xf5, 0x21, 0x00


	//----- nvinfo : EIATTR_SPARSE_MMA_MASK
	.align		4
.L_13:
        /*0038*/ 	.byte	0x03, 0x50
        /*003a*/ 	.short	0x0000


	//----- nvinfo : EIATTR_MAXREG_COUNT
	.align		4
        /*003c*/ 	.byte	0x03, 0x1b
        /*003e*/ 	.short	0x00ff


	//----- nvinfo : EIATTR_NUM_BARRIERS
	.align		4
        /*0040*/ 	.byte	0x02, 0x4c
        /*0042*/ 	.byte	0x01
	.zero		1


	//----- nvinfo : EIATTR_MERCURY_ISA_VERSION
	.align		4
        /*0044*/ 	.byte	0x03, 0x5f
        /*0046*/ 	.short	0x0101


	//----- nvinfo : EIATTR_VRC_CTA_INIT_COUNT
	.align		4
        /*0048*/ 	.byte	0x02, 0x4a
	.zero		1
	.zero		1


	//----- nvinfo : EIATTR_EXIT_INSTR_OFFSETS
	.align		4
        /*004c*/ 	.byte	0x04, 0x1c
        /*004e*/ 	.short	(.L_15 - .L_14)


	//   ....[0]....
.L_14:
        /*0050*/ 	.word	0x00001f60


	//----- nvinfo : EIATTR_CRS_STACK_SIZE
	.align		4
.L_15:
        /*0054*/ 	.byte	0x04, 0x1e
        /*0056*/ 	.short	(.L_17 - .L_16)
.L_16:
        /*0058*/ 	.word	0x00000000


	//----- nvinfo : EIATTR_CBANK_PARAM_SIZE
	.align		4
.L_17:
        /*005c*/ 	.byte	0x03, 0x19
        /*005e*/ 	.short	0x0014


	//----- nvinfo : EIATTR_PARAM_CBANK
	.align		4
        /*0060*/ 	.byte	0x04, 0x0a
        /*0062*/ 	.short	(.L_19 - .L_18)
	.align		4
.L_18:
        /*0064*/ 	.word	index@(.nv.constant0._Z17prefix_sum_kernelPfS_i)
        /*0068*/ 	.short	0x0380
        /*006a*/ 	.short	0x0014


	//----- nvinfo : EIATTR_SW_WAR
	.align		4
.L_19:
        /*006c*/ 	.byte	0x04, 0x36
        /*006e*/ 	.short	(.L_21 - .L_20)
.L_20:
        /*0070*/ 	.word	0x00000008
.L_21:


//--------------------- .nv.callgraph             --------------------------
	.section	.nv.callgraph,"",@"SHT_CUDA_CALLGRAPH"
	.align	4
	.sectionentsize	8
	.align		4
        /*0000*/ 	.word	0x00000000
	.align		4
        /*0004*/ 	.word	0xffffffff
	.align		4
        /*0008*/ 	.word	0x00000000
	.align		4
        /*000c*/ 	.word	0xfffffffe
	.align		4
        /*0010*/ 	.word	0x00000000
	.align		4
        /*0014*/ 	.word	0xfffffffd
	.align		4
        /*0018*/ 	.word	0x00000000
	.align		4
        /*001c*/ 	.word	0xfffffffc


//--------------------- .text._Z17prefix_sum_kernelPfS_i --------------------------
	.section	.text._Z17prefix_sum_kernelPfS_i,"ax",@progbits
	.align	128
        .global         _Z17prefix_sum_kernelPfS_i
        .type           _Z17prefix_sum_kernelPfS_i,@function
        .size           _Z17prefix_sum_kernelPfS_i,(.L_x_18 - _Z17prefix_sum_kernelPfS_i)
        .other          _Z17prefix_sum_kernelPfS_i,@"STO_CUDA_ENTRY STV_DEFAULT"
_Z17prefix_sum_kernelPfS_i:
.text._Z17prefix_sum_kernelPfS_i:
[----:B------:R-:W-:Y:S01]  /*0000*/  LDC R1, c[0x0][0x37c] ;  /* 0x0000df00ff017b82 */ /* 0x000fe20000000800 */
[----:B------:R-:W0:Y:S07]  /*0010*/  S2R R3, SR_TID.X ;  /* 0x0000000000037919 */ /* 0x000e2e0000002100 */
[----:B------:R-:W0:Y:S01]  /*0020*/  S2UR UR4, SR_CTAID.X ;  /* 0x00000000000479c3 */ /* 0x000e220000002500 */
[----:B------:R-:W1:Y:S07]  /*0030*/  LDCU.64 UR6, c[0x0][0x358] ;  /* 0x00006b00ff0677ac */ /* 0x000e6e0008000a00 */
[----:B------:R-:W0:Y:S08]  /*0040*/  LDC R0, c[0x0][0x360] ;  /* 0x0000d800ff007b82 */ /* 0x000e300000000800 */
[----:B------:R-:W2:Y:S01]  /*0050*/  LDC.64 R4, c[0x0][0x380] ;  /* 0x0000e000ff047b82 */ /* 0x000ea20000000a00 */
[----:B0-----:R-:W-:-:S04]  /*0060*/  IMAD R0, R0, UR4, R3 ;  /* 0x0000000400007c24 */ /* 0x001fc8000f8e0203 */
[----:B--2---:R-:W-:-:S06]  /*0070*/  IMAD.WIDE R4, R0, 0x4, R4 ;  /* 0x0000000400047825 */ /* 0x004fcc00078e0204 */
[----:B-1----:R-:W2:Y:S01]  /*0080*/  LDG.E R5, desc[UR6][R4.64] ;  /* 0x0000000604057981 */ /* 0x002ea2000c1e1900 */
[----:B------:R-:W0:Y:S01]  /*0090*/  S2UR UR5, SR_CgaCtaId ;  /* 0x00000000000579c3 */ /* 0x000e220000008800 */
[----:B------:R-:W-:Y:S01]  /*00a0*/  UMOV UR4, 0x400 ;  /* 0x0000040000047882 */ /* 0x000fe20000000000 */
[C---:B------:R-:W-:Y:S01]  /*00b0*/  LOP3.LUT R2, R3.reuse, 0x1, RZ, 0xc0, !PT ;  /* 0x0000000103027812 */ /* 0x040fe200078ec0ff */
[----:B------:R-:W-:Y:S01]  /*00c0*/  BSSY.RECONVERGENT B0, `(.L_x_0) ;  /* 0x0000027000007945 */ /* 0x000fe20003800200 */
[C---:B------:R-:W-:Y:S02]  /*00d0*/  LOP3.LUT P0, RZ, R3.reuse, 0x3, RZ, 0xc0, !PT ;  /* 0x0000000303ff7812 */ /* 0x040fe4000780c0ff */
[----:B------:R-:W-:Y:S02]  /*00e0*/  ISETP.NE.U32.AND P1, PT, R2, 0x1, PT ;  /* 0x000000010200780c */ /* 0x000fe40003f25070 */
[C---:B------:R-:W-:Y:S02]  /*00f0*/  LOP3.LUT P2, RZ, R3.reuse, 0xf, RZ, 0xc0, !PT ;  /* 0x0000000f03ff7812 */ /* 0x040fe4000784c0ff */
[----:B------:R-:W-:-:S02]  /*0100*/  LOP3.LUT P3, RZ, R3, 0x1f, RZ, 0xc0, !PT ;  /* 0x0000001f03ff7812 */ /* 0x000fc4000786c0ff */
[C---:B------:R-:W-:Y:S02]  /*0110*/  LOP3.LUT P4, RZ, R3.reuse, 0x3f, RZ, 0xc0, !PT ;  /* 0x0000003f03ff7812 */ /* 0x040fe4000788c0ff */
[----:B------:R-:W-:Y:S01]  /*0120*/  LOP3.LUT P5, RZ, R3, 0x7f, RZ, 0xc0, !PT ;  /* 0x0000007f03ff7812 */ /* 0x000fe200078ac0ff */
[----:B0-----:R-:W-:-:S06]  /*0130*/  ULEA UR4, UR5, UR4, 0x18 ;  /* 0x0000000405047291 */ /* 0x001fcc000f8ec0ff */
[----:B------:R-:W-:-:S05]  /*0140*/  LEA R2, R3, UR4, 0x2 ;  /* 0x0000000403027c11 */ /* 0x000fca000f8e10ff */
[----:B--2---:R-:W-:Y:S01]  /*0150*/  STS [R2], R5 ;  /* 0x0000000502007388 */ /* 0x004fe20000000800 */
[----:B------:R-:W-:Y:S06]  /*0160*/  BAR.SYNC.DEFER_BLOCKING 0x0 ;  /* 0x0000000000007b1d */ /* 0x000fec0000010000 */
[----:B------:R-:W-:Y:S04]  /*0170*/  @P1 LDS R6, [R2+0x4] ;  /* 0x0000040002061984 */ /* 0x000fe80000000800 */
[----:B------:R-:W0:Y:S02]  /*0180*/  @P1 LDS R7, [R2] ;  /* 0x0000000002071984 */ /* 0x000e240000000800 */
[----:B0-----:R-:W-:-:S05]  /*0190*/  @P1 FADD R7, R6, R7 ;  /* 0x0000000706071221 */ /* 0x001fca0000000000 */
[----:B------:R-:W-:Y:S01]  /*01a0*/  @P1 STS [R2], R7 ;  /* 0x0000000702001388 */ /* 0x000fe20000000800 */
[----:B------:R-:W-:Y:S01]  /*01b0*/  BAR.SYNC.DEFER_BLOCKING 0x0 ;  /* 0x0000000000007b1d */ /* 0x000fe20000010000 */
[----:B------:R-:W-:-:S05]  /*01c0*/  LOP3.LUT P1, RZ, R3, 0x7, RZ, 0xc0, !PT ;  /* 0x0000000703ff7812 */ /* 0x000fca000782c0ff */
[----:B------:R-:W-:Y:S04]  /*01d0*/  @!P0 LDS R4, [R2+0x8] ;  /* 0x0000080002048984 */ /* 0x000fe80000000800 */
[----:B------:R-:W0:Y:S04]  /*01e0*/  @!P0 LDS R9, [R2] ;  /* 0x0000000002098984 */ /* 0x000e280000000800 */
[----:B------:R-:W1:Y:S01]  /*01f0*/  @!P0 LDS R5, [R2+0x4] ;  /* 0x0000040002058984 */ /* 0x000e620000000800 */
[C---:B0-----:R-:W-:Y:S01]  /*0200*/  @!P0 FADD R9, R4.reuse, R9 ;  /* 0x0000000904098221 */ /* 0x041fe20000000000 */
[----:B-1----:R-:W-:-:S04]  /*0210*/  @!P0 FADD R5, R4, R5 ;  /* 0x0000000504058221 */ /* 0x002fc80000000000 */
[----:B------:R0:W-:Y:S04]  /*0220*/  @!P0 STS [R2], R9 ;  /* 0x0000000902008388 */ /* 0x0001e80000000800 */
[----:B------:R0:W-:Y:S01]  /*0230*/  @!P0 STS [R2+0x4], R5 ;  /* 0x0000040502008388 */ /* 0x0001e20000000800 */
[----:B------:R-:W-:Y:S06]  /*0240*/  BAR.SYNC.DEFER_BLOCKING 0x0 ;  /* 0x0000000000007b1d */ /* 0x000fec0000010000 */
[----:B------:R-:W-:Y:S05]  /*0250*/  @P1 BRA `(.L_x_1) ;  /* 0x0000000000341947 */ /* 0x000fea0003800000 */
[----:B------:R-:W-:Y:S04]  /*0260*/  LDS R4, [R2+0x10] ;  /* 0x0000100002047984 */ /* 0x000fe80000000800 */
[----:B0-----:R-:W0:Y:S04]  /*0270*/  LDS R5, [R2] ;  /* 0x0000000002057984 */ /* 0x001e280000000800 */
[----:B------:R-:W1:Y:S04]  /*0280*/  LDS R7, [R2+0x4] ;  /* 0x0000040002077984 */ /* 0x000e680000000800 */
[----:B------:R-:W2:Y:S04]  /*0290*/  LDS R9, [R2+0x8] ;  /* 0x0000080002097984 */ /* 0x000ea80000000800 */
[----:B------:R-:W3:Y:S01]  /*02a0*/  LDS R11, [R2+0xc] ;  /* 0x00000c00020b7984 */ /* 0x000ee20000000800 */
[C---:B0-----:R-:W-:Y:S01]  /*02b0*/  FADD R5, R4.reuse, R5 ;  /* 0x0000000504057221 */ /* 0x041fe20000000000 */
[----:B-1----:R-:W-:-:S04]  /*02c0*/  FADD R7, R4, R7 ;  /* 0x0000000704077221 */ /* 0x002fc80000000000 */
[----:B------:R1:W-:Y:S01]  /*02d0*/  STS [R2], R5 ;  /* 0x0000000502007388 */ /* 0x0003e20000000800 */
[----:B--2---:R-:W-:-:S03]  /*02e0*/  FADD R9, R4, R9 ;  /* 0x0000000904097221 */ /* 0x004fc60000000000 */
[----:B------:R1:W-:Y:S01]  /*02f0*/  STS [R2+0x4], R7 ;  /* 0x0000040702007388 */ /* 0x0003e20000000800 */
[----:B---3--:R-:W-:-:S03]  /*0300*/  FADD R11, R4, R11 ;  /* 0x0000000b040b7221 */ /* 0x008fc60000000000 */
[----:B------:R1:W-:Y:S04]  /*0310*/  STS [R2+0x8], R9 ;  /* 0x0000080902007388 */ /* 0x0003e80000000800 */
[----:B------:R1:W-:Y:S02]  /*0320*/  STS [R2+0xc], R11 ;  /* 0x00000c0b02007388 */ /* 0x0003e40000000800 */
.L_x_1:
[----:B------:R-:W-:Y:S05]  /*0330*/  BSYNC.RECONVERGENT B0 ;  /* 0x0000000000007941 */ /* 0x000fea0003800200 */
.L_x_0:
[----:B------:R-:W-:Y:S06]  /*0340*/  BAR.SYNC.DEFER_BLOCKING 0x0 ;  /* 0x0000000000007b1d */ /* 0x000fec0000010000 */
[----:B------:R-:W-:Y:S04]  /*0350*/  BSSY.RECONVERGENT B0, `(.L_x_2) ;  /* 0x000001b000007945 */ /* 0x000fe80003800200 */
[----:B------:R-:W-:Y:S05]  /*0360*/  @P2 BRA `(.L_x_3) ;  /* 0x0000000000642947 */ /* 0x000fea0003800000 */
[----:B------:R-:W-:Y:S04]  /*0370*/  LDS R4, [R2+0x20] ;  /* 0x0000200002047984 */ /* 0x000fe80000000800 */
[----:B01----:R-:W0:Y:S04]  /*0380*/  LDS R5, [R2] ;  /* 0x0000000002057984 */ /* 0x003e280000000800 */
[----:B------:R-:W1:Y:S04]  /*0390*/  LDS R7, [R2+0x4] ;  /* 0x0000040002077984 */ /* 0x000e680000000800 */
[----:B------:R-:W2:Y:S04]  /*03a0*/  LDS R9, [R2+0x8] ;  /* 0x0000080002097984 */ /* 0x000ea80000000800 */
[----:B------:R-:W3:Y:S04]  /*03b0*/  LDS R11, [R2+0xc] ;  /* 0x00000c00020b7984 */ /* 0x000ee80000000800 */
[----:B------:R-:W4:Y:S04]  /*03c0*/  LDS R13, [R2+0x10] ;  /* 0x00001000020d7984 */ /* 0x000f280000000800 */
[----:B------:R-:W5:Y:S04]  /*03d0*/  LDS R15, [R2+0x14] ;  /* 0x00001400020f7984 */ /* 0x000f680000000800 */
[----:B------:R-:W5:Y:S04]  /*03e0*/  LDS R17, [R2+0x18] ;  /* 0x0000180002117984 */ /* 0x000f680000000800 */
[----:B------:R-:W5:Y:S01]  /*03f0*/  LDS R19, [R2+0x1c] ;  /* 0x00001c0002137984 */ /* 0x000f620000000800 */
[C---:B0-----:R-:W-:Y:S01]  /*0400*/  FADD R5, R4.reuse, R5 ;  /* 0x0000000504057221 */ /* 0x041fe20000000000 */
[----:B-1----:R-:W-:-:S04]  /*0410*/  FADD R7, R4, R7 ;  /* 0x0000000704077221 */ /* 0x002fc80000000000 */
[----:B------:R0:W-:Y:S01]  /*0420*/  STS [R2], R5 ;  /* 0x0000000502007388 */ /* 0x0001e20000000800 */
[----:B--2---:R-:W-:-:S03]  /*0430*/  FADD R9, R4, R9 ;  /* 0x0000000904097221 */ /* 0x004fc60000000000 */
[----:B------:R0:W-:Y:S01]  /*0440*/  STS [R2+0x4], R7 ;  /* 0x0000040702007388 */ /* 0x0001e20000000800 */
[----:B---3--:R-:W-:-:S03]  /*0450*/  FADD R11, R4, R11 ;  /* 0x0000000b040b7221 */ /* 0x008fc60000000000 */
[----:B------:R0:W-:Y:S01]  /*0460*/  STS [R2+0x8], R9 ;  /* 0x0000080902007388 */ /* 0x0001e20000000800 */
[----:B----4-:R-:W-:-:S03]  /*0470*/  FADD R13, R4, R13 ;  /* 0x0000000d040d7221 */ /* 0x010fc60000000000 */
[----:B------:R0:W-:Y:S01]  /*0480*/  STS [R2+0xc], R11 ;  /* 0x00000c0b02007388 */ /* 0x0001e20000000800 */
[----:B-----5:R-:W-:-:S03]  /*0490*/  FADD R15, R4, R15 ;  /* 0x0000000f040f7221 */ /* 0x020fc60000000000 */
[----:B------:R0:W-:Y:S01]  /*04a0*/  STS [R2+0x10], R13 ;  /* 0x0000100d02007388 */ /* 0x0001e20000000800 */
[----:B------:R-:W-:-:S03]  /*04b0*/  FADD R17, R4, R17 ;  /* 0x0000001104117221 */ /* 0x000fc60000000000 */
[----:B------:R0:W-:Y:S01]  /*04c0*/  STS [R2+0x14], R15 ;  /* 0x0000140f02007388 */ /* 0x0001e20000000800 */
[----:B------:R-:W-:-:S03]  /*04d0*/  FADD R19, R4, R19 ;  /* 0x0000001304137221 */ /* 0x000fc60000000000 */
[----:B------:R0:W-:Y:S04]  /*04e0*/  STS [R2+0x18], R17 ;  /* 0x0000181102007388 */ /* 0x0001e80000000800 */
[----:B------:R0:W-:Y:S02]  /*04f0*/  STS [R2+0x1c], R19 ;  /* 0x00001c1302007388 */ /* 0x0001e40000000800 */
.L_x_3:
[----:B------:R-:W-:Y:S05]  /*0500*/  BSYNC.RECONVERGENT B0 ;  /* 0x0000000000007941 */ /* 0x000fea0003800200 */
.L_x_2:
[----:B------:R-:W-:Y:S06]  /*0510*/  BAR.SYNC.DEFER_BLOCKING 0x0 ;  /* 0x0000000000007b1d */ /* 0x000fec0000010000 */
[----:B------:R-:W-:Y:S04]  /*0520*/  BSSY.RECONVERGENT B0, `(.L_x_4) ;  /* 0x0000033000007945 */ /* 0x000fe80003800200 */
[----:B------:R-:W-:Y:S05]  /*0530*/  @P3 BRA `(.L_x_5) ;  /* 0x0000000000c43947 */ /* 0x000fea0003800000 */
[----:B------:R-:W-:Y:S04]  /*0540*/  LDS R8, [R2+0x40] ;  /* 0x0000400002087984 */ /* 0x000fe80000000800 */
[----:B0-----:R-:W0:Y:S04]  /*0550*/  LDS R13, [R2] ;  /* 0x00000000020d7984 */ /* 0x001e280000000800 */
[----:B------:R-:W2:Y:S04]  /*0560*/  LDS R15, [R2+0x4] ;  /* 0x00000400020f7984 */ /* 0x000ea80000000800 */
[----:B------:R-:W3:Y:S04]  /*0570*/  LDS R17, [R2+0x8] ;  /* 0x0000080002117984 */ /* 0x000ee80000000800 */
[----:B------:R-:W4:Y:S04]  /*0580*/  LDS R19, [R2+0xc] ;  /* 0x00000c0002137984 */ /* 0x000f280000000800 */
[----:B------:R-:W5:Y:S04]  /*0590*/  LDS R21, [R2+0x10] ;  /* 0x0000100002157984 */ /* 0x000f680000000800 */
[----:B------:R-:W5:Y:S04]  /*05a0*/  LDS R23, [R2+0x14] ;  /* 0x0000140002177984 */ /* 0x000f680000000800 */
[----:B------:R-:W5:Y:S04]  /*05b0*/  LDS R25, [R2+0x18] ;  /* 0x0000180002197984 */ /* 0x000f680000000800 */
[----:B------:R-:W5:Y:S04]  /*05c0*/  LDS R27, [R2+0x1c] ;  /* 0x00001c00021b7984 */ /* 0x000f680000000800 */
[----:B------:R-:W5:Y:S04]  /*05d0*/  LDS R29, [R2+0x20] ;  /* 0x00002000021d7984 */ /* 0x000f680000000800 */
[----:B------:R-:W5:Y:S04]  /*05e0*/  LDS R10, [R2+0x24] ;  /* 0x00002400020a7984 */ /* 0x000f680000000800 */
[----:B-1----:R-:W1:Y:S01]  /*05f0*/  LDS R11, [R2+0x28] ;  /* 0x00002800020b7984 */ /* 0x002e620000000800 */
[----:B0-----:R-:W-:-:S03]  /*0600*/  FADD R13, R8, R13 ;  /* 0x0000000d080d7221 */ /* 0x001fc60000000000 */
[----:B------:R-:W0:Y:S01]  /*0610*/  LDS R9, [R2+0x2c] ;  /* 0x00002c0002097984 */ /* 0x000e220000000800 */
[----:B--2---:R-:W-:-:S03]  /*0620*/  FADD R15, R8, R15 ;  /* 0x0000000f080f7221 */ /* 0x004fc60000000000 */
[----:B------:R-:W2:Y:S01]  /*0630*/  LDS R4, [R2+0x30] ;  /* 0x0000300002047984 */ /* 0x000ea20000000800 */
[----:B---3--:R-:W-:-:S03]  /*0640*/  FADD R17, R8, R17 ;  /* 0x0000001108117221 */ /* 0x008fc60000000000 */
[----:B------:R-:W3:Y:S01]  /*0650*/  LDS R7, [R2+0x34] ;  /* 0x0000340002077984 */ /* 0x000ee20000000800 */
[----:B----4-:R-:W-:-:S03]  /*0660*/  FADD R19, R8, R19 ;  /* 0x0000001308137221 */ /* 0x010fc60000000000 */
[----:B------:R-:W4:Y:S01]  /*0670*/  LDS R6, [R2+0x38] ;  /* 0x0000380002067984 */ /* 0x000f220000000800 */
[----:B-----5:R-:W-:-:S03]  /*0680*/  FADD R21, R8, R21 ;  /* 0x0000001508157221 */ /* 0x020fc60000000000 */
[----:B------:R-:W5:Y:S01]  /*0690*/  LDS R5, [R2+0x3c] ;  /* 0x00003c0002057984 */ /* 0x000f620000000800 */
[----:B------:R-:W-:-:S03]  /*06a0*/  FADD R23, R8, R23 ;  /* 0x0000001708177221 */ /* 0x000fc60000000000 */
[----:B------:R1:W-:Y:S01]  /*06b0*/  STS [R2], R13 ;  /* 0x0000000d02007388 */ /* 0x0003e20000000800 */
[----:B------:R-:W-:-:S03]  /*06c0*/  FADD R25, R8, R25 ;  /* 0x0000001908197221 */ /* 0x000fc60000000000 */
[----:B------:R2:W-:Y:S01]  /*06d0*/  STS [R2+0x4], R15 ;  /* 0x0000040f02007388 */ /* 0x0005e20000000800 */
[----:B------:R-:W-:-:S03]  /*06e0*/  FADD R27, R8, R27 ;  /* 0x0000001b081b7221 */ /* 0x000fc60000000000 */
[----:B------:R4:W-:Y:S01]  /*06f0*/  STS [R2+0x8], R17 ;  /* 0x0000081102007388 */ /* 0x0009e20000000800 */
[C---:B------:R-:W-:Y:S01]  /*0700*/  FADD R29, R8.reuse, R29 ;  /* 0x0000001d081d7221 */ /* 0x040fe20000000000 */
[C---:B-1----:R-:W-:Y:S02]  /*0710*/  FADD R13, R8.reuse, R10 ;  /* 0x0000000a080d7221 */ /* 0x042fe40000000000 */
[----:B------:R1:W-:Y:S01]  /*0720*/  STS [R2+0xc], R19 ;  /* 0x00000c1302007388 */ /* 0x0003e20000000800 */
[----:B------:R-:W-:-:S03]  /*0730*/  FADD R11, R8, R11 ;  /* 0x0000000b080b7221 */ /* 0x000fc60000000000 */
[----:B------:R1:W-:Y:S01]  /*0740*/  STS [R2+0x10], R21 ;  /* 0x0000101502007388 */ /* 0x0003e20000000800 */
[----:B0-----:R-:W-:-:S03]  /*0750*/  FADD R9, R8, R9 ;  /* 0x0000000908097221 */ /* 0x001fc60000000000 */
[----:B------:R1:W-:Y:S01]  /*0760*/  STS [R2+0x14], R23 ;  /* 0x0000141702007388 */ /* 0x0003e20000000800 */
[----:B--2---:R-:W-:-:S03]  /*0770*/  FADD R15, R8, R4 ;  /* 0x00000004080f7221 */ /* 0x004fc60000000000 */
[----:B------:R1:W-:Y:S01]  /*0780*/  STS [R2+0x18], R25 ;  /* 0x0000181902007388 */ /* 0x0003e20000000800 */
[----:B---3--:R-:W-:-:S03]  /*0790*/  FADD R7, R8, R7 ;  /* 0x0000000708077221 */ /* 0x008fc60000000000 */
[----:B------:R1:W-:Y:S01]  /*07a0*/  STS [R2+0x1c], R27 ;  /* 0x00001c1b02007388 */ /* 0x0003e20000000800 */
[----:B----4-:R-:W-:-:S03]  /*07b0*/  FADD R17, R8, R6 ;  /* 0x0000000608117221 */ /* 0x010fc60000000000 */
[----:B------:R1:W-:Y:S01]  /*07c0*/  STS [R2+0x20], R29 ;  /* 0x0000201d02007388 */ /* 0x0003e20000000800 */
[----:B-----5:R-:W-:-:S03]  /*07d0*/  FADD R5, R8, R5 ;  /* 0x0000000508057221 */ /* 0x020fc60000000000 */
[----:B------:R1:W-:Y:S04]  /*07e0*/  STS [R2+0x24], R13 ;  /* 0x0000240d02007388 */ /* 0x0003e80000000800 */
[----:B------:R1:W-:Y:S04]  /*07f0*/  STS [R2+0x28], R11 ;  /* 0x0000280b02007388 */ /* 0x0003e80000000800 */
[----:B------:R1:W-:Y:S04]  /*0800*/  STS [R2+0x2c], R9 ;  /* 0x00002c0902007388 */ /* 0x0003e80000000800 */
[----:B------:R1:W-:Y:S04]  /*0810*/  STS [R2+0x30], R15 ;  /* 0x0000300f02007388 */ /* 0x0003e80000000800 */
[----:B------:R1:W-:Y:S04]  /*0820*/  STS [R2+0x34], R7 ;  /* 0x0000340702007388 */ /* 0x0003e80000000800 */
[----:B------:R1:W-:Y:S04]  /*0830*/  STS [R2+0x38], R17 ;  /* 0x0000381102007388 */ /* 0x0003e80000000800 */
[----:B------:R1:W-:Y:S02]  /*0840*/  STS [R2+0x3c], R5 ;  /* 0x00003c0502007388 */ /* 0x0003e40000000800 */
.L_x_5:
[----:B------:R-:W-:Y:S05]  /*0850*/  BSYNC.RECONVERGENT B0 ;  /* 0x0000000000007941 */ /* 0x000fea0003800200 */
.L_x_4:
        /* <DEDUP_REMOVED lines=11> */
[----:B------:R-:W5:Y:S04]  /*0910*/  LDS R23, [R2+0x1c] ;  /* 0x00001c0002177984 */ /* 0x000f680000000800 */
[----:B------:R-:W5:Y:S04]  /*0920*/  LDS R19, [R2+0x20] ;  /* 0x0000200002137984 */ /* 0x000f680000000800 */
[----:B------:R-:W5:Y:S01]  /*0930*/  LDS R21, [R2+0x24] ;  /* 0x0000240002157984 */ /* 0x000f620000000800 */
[----:B0-----:R-:W-:-:S03]  /*0940*/  FADD R25, R4, R7 ;  /* 0x0000000704197221 */ /* 0x001fc60000000000 */
[----:B------:R-:W0:Y:S01]  /*0950*/  LDS R5, [R2+0x28] ;  /* 0x0000280002057984 */ /* 0x000e220000000800 */
[----:B-1----:R-:W-:-:S03]  /*0960*/  FADD R27, R4, R9 ;  /* 0x00000009041b7221 */ /* 0x002fc60000000000 */
[----:B------:R-:W1:Y:S01]  /*0970*/  LDS R7, [R2+0x2c] ;  /* 0x00002c0002077984 */ /* 0x000e620000000800 */
        /* <DEDUP_REMOVED lines=9> */
[----:B------:R-:W5:Y:S01]  /*0a10*/  LDS R17, [R2+0x40] ;  /* 0x0000400002117984 */ /* 0x000f620000000800 */
[----:B------:R-:W-:-:S03]  /*0a20*/  FADD R22, R4, R23 ;  /* 0x0000001704167221 */ /* 0x000fc60000000000 */
[----:B------:R0:W-:Y:S01]  /*0a30*/  STS [R2+0x18], R20 ;  /* 0x0000181402007388 */ /* 0x0001e20000000800 */
[----:B------:R-:W-:-:S03]  /*0a40*/  FADD R24, R4, R19 ;  /* 0x0000001304187221 */ /* 0x000fc60000000000 */
[----:B------:R-:W-:Y:S01]  /*0a50*/  STS [R2], R25 ;  /* 0x0000001902007388 */ /* 0x000fe20000000800 */
[----:B------:R-:W-:-:S03]  /*0a60*/  FADD R26, R4, R21 ;  /* 0x00000015041a7221 */ /* 0x000fc60000000000 */
[----:B------:R-:W-:Y:S04]  /*0a70*/  STS [R2+0x4], R27 ;  /* 0x0000041b02007388 */ /* 0x000fe80000000800 */
[----:B------:R-:W-:Y:S01]  /*0a80*/  STS [R2+0x8], R10 ;  /* 0x0000080a02007388 */ /* 0x000fe20000000800 */
[----:B0-----:R-:W-:-:S03]  /*0a90*/  FADD R20, R4, R5 ;  /* 0x0000000504147221 */ /* 0x001fc60000000000 */
[----:B------:R-:W-:Y:S01]  /*0aa0*/  STS [R2+0xc], R12 ;  /* 0x00000c0c02007388 */ /* 0x000fe20000000800 */
[----:B-1----:R-:W-:-:S03]  /*0ab0*/  FADD R28, R4, R7 ;  /* 0x00000007041c7221 */ /* 0x002fc60000000000 */
[----:B------:R-:W-:Y:S01]  /*0ac0*/  STS [R2+0x10], R16 ;  /* 0x0000101002007388 */ /* 0x000fe20000000800 */
[----:B--2---:R-:W-:-:S03]  /*0ad0*/  FADD R9, R4, R9 ;  /* 0x0000000904097221 */ /* 0x004fc60000000000 */
[----:B------:R-:W-:Y:S01]  /*0ae0*/  STS [R2+0x14], R18 ;  /* 0x0000141202007388 */ /* 0x000fe20000000800 */
[----:B---3--:R-:W-:-:S03]  /*0af0*/  FADD R11, R4, R11 ;  /* 0x0000000b040b7221 */ /* 0x008fc60000000000 */
[----:B------:R-:W0:Y:S01]  /*0b00*/  LDS R25, [R2+0x44] ;  /* 0x0000440002197984 */ /* 0x000e220000000800 */
[----:B----4-:R-:W-:-:S03]  /*0b10*/  FADD R13, R4, R13 ;  /* 0x0000000d040d7221 */ /* 0x010fc60000000000 */
[----:B------:R-:W1:Y:S01]  /*0b20*/  LDS R27, [R2+0x48] ;  /* 0x00004800021b7984 */ /* 0x000e620000000800 */
[----:B-----5:R-:W-:-:S03]  /*0b30*/  FADD R15, R4, R15 ;  /* 0x0000000f040f7221 */ /* 0x020fc60000000000 */
[----:B------:R-:W2:Y:S01]  /*0b40*/  LDS R29, [R2+0x4c] ;  /* 0x00004c00021d7984 */ /* 0x000ea20000000800 */
[----:B------:R-:W-:-:S03]  /*0b50*/  FADD R17, R4, R17 ;  /* 0x0000001104117221 */ /* 0x000fc60000000000 */
[----:B------:R-:W3:Y:S04]  /*0b60*/  LDS R6, [R2+0x50] ;  /* 0x0000500002067984 */ /* 0x000ee80000000800 */
[----:B------:R-:W4:Y:S04]  /*0b70*/  LDS R8, [R2+0x54] ;  /* 0x0000540002087984 */ /* 0x000f280000000800 */
[----:B------:R-:W5:Y:S04]  /*0b80*/  LDS R14, [R2+0x58] ;  /* 0x00005800020e7984 */ /* 0x000f680000000800 */
[----:B------:R-:W-:Y:S04]  /*0b90*/  LDS R10, [R2+0x5c] ;  /* 0x00005c00020a7984 */ /* 0x000fe80000000800 */
[----:B------:R-:W-:Y:S04]  /*0ba0*/  LDS R12, [R2+0x60] ;  /* 0x00006000020c7984 */ /* 0x000fe80000000800 */
        /* <DEDUP_REMOVED lines=12> */
[----:B------:R5:W-:Y:S04]  /*0c70*/  STS [R2+0x30], R9 ;  /* 0x0000300902007388 */ /* 0x000be80000000800 */
[----:B------:R4:W-:Y:S04]  /*0c80*/  STS [R2+0x34], R11 ;  /* 0x0000340b02007388 */ /* 0x0009e80000000800 */
[----:B------:R4:W-:Y:S01]  /*0c90*/  STS [R2+0x38], R13 ;  /* 0x0000380d02007388 */ /* 0x0009e20000000800 */
[----:B-----5:R-:W-:-:S03]  /*0ca0*/  FADD R9, R4, R14 ;  /* 0x0000000e04097221 */ /* 0x020fc60000000000 */
[----:B------:R5:W-:Y:S01]  /*0cb0*/  STS [R2+0x3c], R15 ;  /* 0x00003c0f02007388 */ /* 0x000be20000000800 */
[C---:B------:R-:W-:Y:S01]  /*0cc0*/  FADD R21, R4.reuse, R21 ;  /* 0x0000001504157221 */ /* 0x040fe20000000000 */
[C---:B----4-:R-:W-:Y:S02]  /*0cd0*/  FADD R11, R4.reuse, R10 ;  /* 0x0000000a040b7221 */ /* 0x050fe40000000000 */
[----:B------:R1:W-:Y:S01]  /*0ce0*/  STS [R2+0x40], R17 ;  /* 0x0000401102007388 */ /* 0x0003e20000000800 */
[C---:B------:R-:W-:Y:S01]  /*0cf0*/  FADD R19, R4.reuse, R19 ;  /* 0x0000001304137221 */ /* 0x040fe20000000000 */
[C---:B------:R-:W-:Y:S02]  /*0d00*/  FADD R13, R4.reuse, R12 ;  /* 0x0000000c040d7221 */ /* 0x040fe40000000000 */
[----:B------:R4:W-:Y:S01]  /*0d10*/  STS [R2+0x1c], R22 ;  /* 0x00001c1602007388 */ /* 0x0009e20000000800 */
[C---:B-----5:R-:W-:Y:S01]  /*0d20*/  FADD R15, R4.reuse, R18 ;  /* 0x00000012040f7221 */ /* 0x060fe20000000000 */
[----:B0-----:R-:W-:-:S02]  /*0d30*/  FADD R23, R4, R23 ;  /* 0x0000001704177221 */ /* 0x001fc40000000000 */
[----:B------:R4:W-:Y:S01]  /*0d40*/  STS [R2+0x20], R24 ;  /* 0x0000201802007388 */ /* 0x0009e20000000800 */
[----:B-1----:R-:W-:-:S03]  /*0d50*/  FADD R17, R4, R16 ;  /* 0x0000001004117221 */ /* 0x002fc60000000000 */
[----:B------:R4:W-:Y:S01]  /*0d60*/  STS [R2+0x24], R26 ;  /* 0x0000241a02007388 */ /* 0x0009e20000000800 */
[----:B--2---:R-:W-:-:S03]  /*0d70*/  FADD R7, R4, R7 ;  /* 0x0000000704077221 */ /* 0x004fc60000000000 */
[----:B------:R4:W-:Y:S01]  /*0d80*/  STS [R2+0x28], R20 ;  /* 0x0000281402007388 */ /* 0x0009e20000000800 */
[----:B---3--:R-:W-:-:S03]  /*0d90*/  FADD R5, R4, R5 ;  /* 0x0000000504057221 */ /* 0x008fc60000000000 */
[----:B------:R4:W-:Y:S04]  /*0da0*/  STS [R2+0x2c], R28 ;  /* 0x00002c1c02007388 */ /* 0x0009e80000000800 */
        /* <DEDUP_REMOVED lines=14> */
[----:B------:R4:W-:Y:S02]  /*0e90*/  STS [R2+0x7c], R5 ;  /* 0x00007c0502007388 */ /* 0x0009e40000000800 */
.L_x_7:
[----:B------:R-:W-:Y:S05]  /*0ea0*/  BSYNC.RECONVERGENT B0 ;  /* 0x0000000000007941 */ /* 0x000fea0003800200 */
.L_x_6:
[----:B------:R-:W-:Y:S06]  /*0eb0*/  BAR.SYNC.DEFER_BLOCKING 0x0 ;  /* 0x0000000000007b1d */ /* 0x000fec0000010000 */
[----:B------:R-:W-:Y:S04]  /*0ec0*/  BSSY.RECONVERGENT B0, `(.L_x_8) ;  /* 0x00000c3000007945 */ /* 0x000fe80003800200 */
[----:B------:R-:W-:Y:S05]  /*0ed0*/  @P5 BRA `(.L_x_9) ;  /* 0x0000000c00045947 */ /* 0x000fea0003800000 */
[----:B----4-:R-:W-:Y:S04]  /*0ee0*/  LDS R6, [R2+0x100] ;  /* 0x0001000002067984 */ /* 0x010fe80000000800 */
[----:B01----:R-:W0:Y:S04]  /*0ef0*/  LDS R15, [R2+0x4] ;  /* 0x00000400020f7984 */ /* 0x003e280000000800 */
[----:B------:R-:W1:Y:S04]  /*0f00*/  LDS R17, [R2+0x8] ;  /* 0x0000080002117984 */ /* 0x000e680000000800 */
[----:B------:R-:W2:Y:S04]  /*0f10*/  LDS R23, [R2+0x14] ;  /* 0x0000140002177984 */ /* 0x000ea80000000800 */
[----:B------:R-:W3:Y:S04]  /*0f20*/  LDS R11, [R2+0x1c] ;  /* 0x00001c00020b7984 */ /* 0x000ee80000000800 */
[----:B------:R-:W4:Y:S04]  /*0f30*/  LDS R13, [R2] ;  /* 0x00000000020d7984 */ /* 0x000f280000000800 */
[----:B------:R-:W5:Y:S04]  /*0f40*/  LDS R19, [R2+0xc] ;  /* 0x00000c0002137984 */ /* 0x000f680000000800 */
[----:B------:R-:W5:Y:S04]  /*0f50*/  LDS R5, [R2+0x20] ;  /* 0x0000200002057984 */ /* 0x000f680000000800 */
[----:B------:R-:W5:Y:S04]  /*0f60*/  LDS R20, [R2+0x18] ;  /* 0x0000180002147984 */ /* 0x000f680000000800 */
[----:B------:R-:W5:Y:S04]  /*0f70*/  LDS R21, [R2+0x10] ;  /* 0x0000100002157984 */ /* 0x000f680000000800 */
[----:B------:R-:W5:Y:S04]  /*0f80*/  LDS R9, [R2+0x28] ;  /* 0x0000280002097984 */ /* 0x000f680000000800 */
[----:B------:R-:W5:Y:S01]  /*0f90*/  LDS R12, [R2+0x30] ;  /* 0x00003000020c7984 */ /* 0x000f620000000800 */
[----:B0-----:R-:W-:-:S03]  /*0fa0*/  FADD R15, R6, R15 ;  /* 0x0000000f060f7221 */ /* 0x001fc60000000000 */
[----:B------:R-:W-:Y:S01]  /*0fb0*/  LDS R14, [R2+0x34] ;  /* 0x00003400020e7984 */ /* 0x000fe20000000800 */
[----:B-1----:R-:W-:-:S03]  /*0fc0*/  FADD R17, R6, R17 ;  /* 0x0000001106117221 */ /* 0x002fc60000000000 */
[----:B------:R-:W0:Y:S01]  /*0fd0*/  LDS R10, [R2+0x48] ;  /* 0x00004800020a7984 */ /* 0x000e220000000800 */
[----:B--2---:R-:W-:-:S03]  /*0fe0*/  FADD R18, R6, R23 ;  /* 0x0000001706127221 */ /* 0x004fc60000000000 */
[----:B------:R-:W1:Y:S01]  /*0ff0*/  LDS R7, [R2+0x24] ;  /* 0x0000240002077984 */ /* 0x000e620000000800 */
[----:B---3--:R-:W-:-:S03]  /*1000*/  FADD R22, R6, R11 ;  /* 0x0000000b06167221 */ /* 0x008fc60000000000 */
[----:B------:R-:W2:Y:S01]  /*1010*/  LDS R4, [R2+0x2c] ;  /* 0x00002c0002047984 */ /* 0x000ea20000000800 */
[----:B----4-:R-:W-:-:S03]  /*1020*/  FADD R13, R6, R13 ;  /* 0x0000000d060d7221 */ /* 0x010fc60000000000 */
[----:B------:R-:W3:Y:S01]  /*1030*/  LDS R8, [R2+0x44] ;  /* 0x0000440002087984 */ /* 0x000ee20000000800 */
[----:B-----5:R-:W-:-:S03]  /*1040*/  FADD R19, R6, R19 ;  /* 0x0000001306137221 */ /* 0x020fc60000000000 */
[----:B------:R-:W-:Y:S01]  /*1050*/  STS [R2+0x4], R15 ;  /* 0x0000040f02007388 */ /* 0x000fe20000000800 */
[----:B------:R-:W-:-:S03]  /*1060*/  FADD R5, R6, R5 ;  /* 0x0000000506057221 */ /* 0x000fc60000000000 */
[----:B------:R-:W-:Y:S01]  /*1070*/  LDS R25, [R2+0x38] ;  /* 0x0000380002197984 */ /* 0x000fe20000000800 */
[----:B------:R-:W-:-:S03]  /*1080*/  FADD R20, R6, R20 ;  /* 0x0000001406147221 */ /* 0x000fc60000000000 */
[----:B------:R-:W4:Y:S01]  /*1090*/  LDS R29, [R2+0x40] ;  /* 0x00004000021d7984 */ /* 0x000f220000000800 */
[----:B------:R-:W-:-:S03]  /*10a0*/  FADD R16, R6, R21 ;  /* 0x0000001506107221 */ /* 0x000fc60000000000 */
[----:B------:R-:W-:Y:S01]  /*10b0*/  STS [R2+0x8], R17 ;  /* 0x0000081102007388 */ /* 0x000fe20000000800 */
[----:B------:R-:W-:-:S03]  /*10c0*/  FADD R9, R6, R9 ;  /* 0x0000000906097221 */ /* 0x000fc60000000000 */
[----:B------:R-:W-:Y:S01]  /*10d0*/  LDS R11, [R2+0x4c] ;  /* 0x00004c00020b7984 */ /* 0x000fe20000000800 */
[----:B------:R-:W-:-:S03]  /*10e0*/  FADD R26, R6, R12 ;  /* 0x0000000c061a7221 */ /* 0x000fc60000000000 */
[----:B------:R-:W-:Y:S04]  /*10f0*/  LDS R23, [R2+0x54] ;  /* 0x0000540002177984 */ /* 0x000fe80000000800 */
[----:B------:R-:W-:Y:S01]  /*1100*/  LDS R15, [R2+0x5c] ;  /* 0x00005c00020f7984 */ /* 0x000fe20000000800 */
[----:B0-----:R-:W-:-:S03]  /*1110*/  FADD R10, R6, R10 ;  /* 0x0000000a060a7221 */ /* 0x001fc60000000000 */
[----:B------:R-:W-:Y:S01]  /*1120*/  LDS R27, [R2+0x3c] ;  /* 0x00003c00021b7984 */ /* 0x000fe20000000800 */
[----:B-1----:R-:W-:-:S03]  /*1130*/  FADD R7, R6, R7 ;  /* 0x0000000706077221 */ /* 0x002fc60000000000 */
[----:B------:R-:W0:Y:S01]  /*1140*/  LDS R17, [R2+0x60] ;  /* 0x0000600002117984 */ /* 0x000e220000000800 */
[----:B--2---:R-:W-:-:S03]  /*1150*/  FADD R24, R6, R4 ;  /* 0x0000000406187221 */ /* 0x004fc60000000000 */
[----:B------:R-:W-:Y:S01]  /*1160*/  STS [R2], R13 ;  /* 0x0000000d02007388 */ /* 0x000fe20000000800 */
[----:B---3--:R-:W-:-:S03]  /*1170*/  FADD R8, R6, R8 ;  /* 0x0000000806087221 */ /* 0x008fc60000000000 */
[----:B------:R-:W-:Y:S04]  /*1180*/  STS [R2+0xc], R19 ;  /* 0x00000c1302007388 */ /* 0x000fe80000000800 */
[----:B------:R-:W-:Y:S04]  /*1190*/  STS [R2+0x20], R5 ;  /* 0x0000200502007388 */ /* 0x000fe80000000800 */
[----:B------:R-:W-:Y:S01]  /*11a0*/  LDS R13, [R2+0x58] ;  /* 0x00005800020d7984 */ /* 0x000fe20000000800 */
[----:B----4-:R-:W-:-:S03]  /*11b0*/  FADD R29, R6, R29 ;  /* 0x0000001d061d7221 */ /* 0x010fc60000000000 */
[----:B------:R-:W-:Y:S04]  /*11c0*/  LDS R19, [R2+0x64] ;  /* 0x0000640002137984 */ /* 0x000fe80000000800 */
[----:B------:R-:W-:Y:S04]  /*11d0*/  LDS R5, [R2+0x78] ;  /* 0x0000780002057984 */ /* 0x000fe80000000800 */
[----:B------:R-:W1:Y:S04]  /*11e0*/  LDS R21, [R2+0x50] ;  /* 0x0000500002157984 */ /* 0x000e680000000800 */
[----:B------:R2:W-:Y:S04]  /*11f0*/  STS [R2+0x18], R20 ;  /* 0x0000181402007388 */ /* 0x0005e80000000800 */
[----:B------:R-:W-:Y:S04]  /*1200*/  STS [R2+0x10], R16 ;  /* 0x0000101002007388 */ /* 0x000fe80000000800 */
[----:B------:R-:W-:Y:S01]  /*1210*/  STS [R2+0x28], R9 ;  /* 0x0000280902007388 */ /* 0x000fe20000000800 */
[C---:B0-----:R-:W-:Y:S01]  /*1220*/  FADD R17, R6.reuse, R17 ;  /* 0x0000001106117221 */ /* 0x041fe20000000000 */
[----:B--2---:R-:W-:-:S02]  /*1230*/  FADD R20, R6, R14 ;  /* 0x0000000e06147221 */ /* 0x004fc40000000000 */
[----:B------:R-:W-:Y:S04]  /*1240*/  STS [R2+0x14], R18 ;  /* 0x0000141202007388 */ /* 0x000fe80000000800 */
[----:B------:R-:W0:Y:S04]  /*1250*/  LDS R16, [R2+0x74] ;  /* 0x0000740002107984 */ /* 0x000e280000000800 */
[----:B------:R-:W-:Y:S04]  /*1260*/  LDS R9, [R2+0x84] ;  /* 0x0000840002097984 */ /* 0x000fe80000000800 */
[----:B------:R-:W-:Y:S04]  /*1270*/  LDS R12, [R2+0x68] ;  /* 0x00006800020c7984 */ /* 0x000fe80000000800 */
[----:B------:R-:W2:Y:S04]  /*1280*/  LDS R14, [R2+0x6c] ;  /* 0x00006c00020e7984 */ /* 0x000ea80000000800 */
[----:B------:R-:W3:Y:S04]  /*1290*/  LDS R18, [R2+0x70] ;  /* 0x0000700002127984 */ /* 0x000ee80000000800 */
[----:B------:R4:W-:Y:S01]  /*12a0*/  STS [R2+0x1c], R22 ;  /* 0x00001c1602007388 */ /* 0x0009e20000000800 */
[----:B-1----:R-:W-:-:S03]  /*12b0*/  FADD R21, R6, R21 ;  /* 0x0000001506157221 */ /* 0x002fc60000000000 */
[----:B------:R1:W-:Y:S04]  /*12c0*/  STS [R2+0x30], R26 ;  /* 0x0000301a02007388 */ /* 0x0003e80000000800 */
[----:B------:R5:W-:Y:S01]  /*12d0*/  STS [R2+0x34], R20 ;  /* 0x0000341402007388 */ /* 0x000be20000000800 */
[----:B----4-:R-:W-:-:S03]  /*12e0*/  FADD R22, R6, R25 ;  /* 0x0000001906167221 */ /* 0x010fc60000000000 */
[----:B------:R4:W-:Y:S01]  /*12f0*/  STS [R2+0x48], R10 ;  /* 0x0000480a02007388 */ /* 0x0009e20000000800 */
[----:B-1----:R-:W-:-:S03]  /*1300*/  FADD R26, R6, R23 ;  /* 0x00000017061a7221 */ /* 0x002fc60000000000 */
[----:B------:R-:W-:Y:S01]  /*1310*/  STS [R2+0x24], R7 ;  /* 0x0000240702007388 */ /* 0x000fe20000000800 */
[----:B-----5:R-:W-:-:S03]  /*1320*/  FADD R20, R6, R11 ;  /* 0x0000000b06147221 */ /* 0x020fc60000000000 */
[----:B------:R1:W-:Y:S01]  /*1330*/  STS [R2+0x2c], R24 ;  /* 0x00002c1802007388 */ /* 0x0003e20000000800 */
[C---:B0-----:R-:W-:Y:S01]  /*1340*/  FADD R16, R6.reuse, R16 ;  /* 0x0000001006107221 */ /* 0x041fe20000000000 */
[C---:B----4-:R-:W-:Y:S02]  /*1350*/  FADD R10, R6.reuse, R15 ;  /* 0x0000000f060a7221 */ /* 0x050fe40000000000 */
[----:B------:R-:W-:Y:S04]  /*1360*/  STS [R2+0x44], R8 ;  /* 0x0000440802007388 */ /* 0x000fe80000000800 */
[----:B------:R-:W-:Y:S01]  /*1370*/  LDS R7, [R2+0x80] ;  /* 0x0000800002077984 */ /* 0x000fe20000000800 */
[----:B-1----:R-:W-:-:S03]  /*1380*/  FADD R24, R6, R27 ;  /* 0x0000001b06187221 */ /* 0x002fc60000000000 */
[----:B------:R-:W-:Y:S01]  /*1390*/  LDS R23, [R2+0x8c] ;  /* 0x00008c0002177984 */ /* 0x000fe20000000800 */
[----:B--2---:R-:W-:-:S03]  /*13a0*/  FADD R14, R6, R14 ;  /* 0x0000000e060e7221 */ /* 0x004fc60000000000 */
[----:B------:R-:W-:Y:S01]  /*13b0*/  LDS R11, [R2+0x94] ;  /* 0x00009400020b7984 */ /* 0x000fe20000000800 */
[----:B---3--:R-:W-:-:S03]  /*13c0*/  FADD R18, R6, R18 ;  /* 0x0000001206127221 */ /* 0x008fc60000000000 */
[----:B------:R-:W-:Y:S04]  /*13d0*/  LDS R8, [R2+0x98] ;  /* 0x0000980002087984 */ /* 0x000fe80000000800 */
[----:B------:R-:W0:Y:S04]  /*13e0*/  LDS R4, [R2+0x7c] ;  /* 0x00007c0002047984 */ /* 0x000e280000000800 */
[----:B------:R-:W-:Y:S04]  /*13f0*/  LDS R25, [R2+0x88] ;  /* 0x0000880002197984 */ /* 0x000fe80000000800 */
[----:B------:R-:W-:Y:S04]  /*1400*/  LDS R27, [R2+0x90] ;  /* 0x00009000021b7984 */ /* 0x000fe80000000800 */
[----:B------:R1:W-:Y:S04]  /*1410*/  STS [R2+0x38], R22 ;  /* 0x0000381602007388 */ /* 0x0003e80000000800 */
[----:B------:R2:W-:Y:S04]  /*1420*/  STS [R2+0x40], R29 ;  /* 0x0000401d02007388 */ /* 0x0005e80000000800 */
[----:B------:R3:W-:Y:S01]  /*1430*/  STS [R2+0x5c], R10 ;  /* 0x00005c0a02007388 */ /* 0x0007e20000000800 */
[----:B-1----:R-:W-:-:S03]  /*1440*/  FADD R22, R6, R19 ;  /* 0x0000001306167221 */ /* 0x002fc60000000000 */
[----:B------:R-:W-:Y:S01]  /*1450*/  STS [R2+0x60], R17 ;  /* 0x0000601102007388 */ /* 0x000fe20000000800 */
[----:B--2---:R-:W-:-:S03]  /*1460*/  FADD R29, R6, R13 ;  /* 0x0000000d061d7221 */ /* 0x004fc60000000000 */
[----:B------:R-:W-:Y:S01]  /*1470*/  LDS R15, [R2+0x9c] ;  /* 0x00009c00020f7984 */ /* 0x000fe20000000800 */
[----:B---3--:R-:W-:-:S03]  /*1480*/  FADD R10, R6, R5 ;  /* 0x00000005060a7221 */ /* 0x008fc60000000000 */
[----:B------:R-:W-:Y:S04]  /*1490*/  LDS R13, [R2+0xa0] ;  /* 0x0000a000020d7984 */ /* 0x000fe80000000800 */
[----:B------:R-:W1:Y:S04]  /*14a0*/  LDS R19, [R2+0xa4] ;  /* 0x0000a40002137984 */ /* 0x000e680000000800 */
[----:B------:R-:W2:Y:S01]  /*14b0*/  LDS R17, [R2+0xa8] ;  /* 0x0000a80002117984 */ /* 0x000ea20000000800 */
[----:B0-----:R-:W-:-:S03]  /*14c0*/  FADD R4, R6, R4 ;  /* 0x0000000406047221 */ /* 0x001fc60000000000 */
[----:B------:R-:W-:Y:S04]  /*14d0*/  LDS R5, [R2+0xac] ;  /* 0x0000ac0002057984 */ /* 0x000fe80000000800 */
[----:B------:R0:W-:Y:S04]  /*14e0*/  STS [R2+0x4c], R20 ;  /* 0x00004c1402007388 */ /* 0x0001e80000000800 */
[----:B------:R3:W-:Y:S04]  /*14f0*/  STS [R2+0x50], R21 ;  /* 0x0000501502007388 */ /* 0x0007e80000000800 */
[----:B------:R4:W-:Y:S01]  /*1500*/  STS [R2+0x64], R22 ;  /* 0x0000641602007388 */ /* 0x0009e20000000800 */
[----:B0-----:R-:W-:-:S03]  /*1510*/  FADD R20, R6, R9 ;  /* 0x0000000906147221 */ /* 0x001fc60000000000 */
[----:B------:R0:W-:Y:S01]  /*1520*/  STS [R2+0x74], R16 ;  /* 0x0000741002007388 */ /* 0x0001e20000000800 */
[C---:B---3--:R-:W-:Y:S01]  /*1530*/  FADD R21, R6.reuse, R12 ;  /* 0x0000000c06157221 */ /* 0x048fe20000000000 */
[C---:B------:R-:W-:Y:S02]  /*1540*/  FADD R12, R6.reuse, R7 ;  /* 0x00000007060c7221 */ /* 0x040fe40000000000 */
[----:B------:R3:W-:Y:S01]  /*1550*/  STS [R2+0x84], R20 ;  /* 0x0000841402007388 */ /* 0x0007e20000000800 */
[----:B----4-:R-:W-:-:S03]  /*1560*/  FADD R22, R6, R8 ;  /* 0x0000000806167221 */ /* 0x010fc60000000000 */
[----:B------:R-:W-:Y:S01]  /*1570*/  STS [R2+0x68], R21 ;  /* 0x0000681502007388 */ /* 0x000fe20000000800 */
[----:B0-----:R-:W-:-:S03]  /*1580*/  FADD R16, R6, R23 ;  /* 0x0000001706107221 */ /* 0x001fc60000000000 */
[----:B------:R0:W-:Y:S01]  /*1590*/  STS [R2+0x6c], R14 ;  /* 0x00006c0e02007388 */ /* 0x0001e20000000800 */
[----:B---3--:R-:W-:-:S03]  /*15a0*/  FADD R20, R6, R11 ;  /* 0x0000000b06147221 */ /* 0x008fc60000000000 */
[----:B------:R3:W-:Y:S01]  /*15b0*/  STS [R2+0x70], R18 ;  /* 0x0000701202007388 */ /* 0x0007e20000000800 */
[----:B-1----:R-:W-:-:S03]  /*15c0*/  FADD R28, R6, R19 ;  /* 0x00000013061c7221 */ /* 0x002fc60000000000 */
[----:B------:R-:W1:Y:S01]  /*15d0*/  LDS R7, [R2+0xb0] ;  /* 0x0000b00002077984 */ /* 0x000e620000000800 */
[----:B0-----:R-:W-:-:S03]  /*15e0*/  FADD R14, R6, R25 ;  /* 0x00000019060e7221 */ /* 0x001fc60000000000 */
[----:B------:R-:W0:Y:S01]  /*15f0*/  LDS R9, [R2+0xb4] ;  /* 0x0000b40002097984 */ /* 0x000e220000000800 */
[----:B---3--:R-:W-:-:S03]  /*1600*/  FADD R18, R6, R27 ;  /* 0x0000001b06127221 */ /* 0x008fc60000000000 */
[----:B------:R-:W3:Y:S04]  /*1610*/  LDS R21, [R2+0xb8] ;  /* 0x0000b80002157984 */ /* 0x000ee80000000800 */
[----:B------:R-:W4:Y:S04]  /*1620*/  LDS R23, [R2+0xc8] ;  /* 0x0000c80002177984 */ /* 0x000f280000000800 */
[----:B------:R-:W5:Y:S04]  /*1630*/  LDS R11, [R2+0xcc] ;  /* 0x0000cc00020b7984 */ /* 0x000f680000000800 */
[----:B------:R2:W-:Y:S04]  /*1640*/  STS [R2+0x3c], R24 ;  /* 0x00003c1802007388 */ /* 0x0005e80000000800 */
[----:B------:R2:W-:Y:S04]  /*1650*/  STS [R2+0x54], R26 ;  /* 0x0000541a02007388 */ /* 0x0005e80000000800 */
[----:B------:R1:W-:Y:S01]  /*1660*/  STS [R2+0x94], R20 ;  /* 0x0000941402007388 */ /* 0x0003e20000000800 */
[----:B--2---:R-:W-:-:S03]  /*1670*/  FADD R24, R6, R15 ;  /* 0x0000000f06187221 */ /* 0x004fc60000000000 */
[----:B------:R2:W-:Y:S01]  /*1680*/  STS [R2+0x98], R22 ;  /* 0x0000981602007388 */ /* 0x0005e20000000800 */
[----:B------:R-:W-:-:S03]  /*1690*/  FADD R26, R6, R13 ;  /* 0x0000000d061a7221 */ /* 0x000fc60000000000 */
[----:B------:R-:W-:Y:S01]  /*16a0*/  STS [R2+0x58], R29 ;  /* 0x0000581d02007388 */ /* 0x000fe20000000800 */
[----:B-1----:R-:W-:-:S03]  /*16b0*/  FADD R20, R6, R17 ;  /* 0x0000001106147221 */ /* 0x002fc60000000000 */
[----:B------:R-:W-:Y:S01]  /*16c0*/  STS [R2+0x78], R10 ;  /* 0x0000780a02007388 */ /* 0x000fe20000000800 */
[C---:B------:R-:W-:Y:S01]  /*16d0*/  FADD R7, R6.reuse, R7 ;  /* 0x0000000706077221 */ /* 0x040fe20000000000 */
[C---:B--2---:R-:W-:Y:S02]  /*16e0*/  FADD R22, R6.reuse, R5 ;  /* 0x0000000506167221 */ /* 0x044fe40000000000 */
[----:B------:R-:W-:Y:S01]  /*16f0*/  STS [R2+0x7c], R4 ;  /* 0x00007c0402007388 */ /* 0x000fe20000000800 */
[----:B0-----:R-:W-:-:S03]  /*1700*/  FADD R9, R6, R9 ;  /* 0x0000000906097221 */ /* 0x001fc60000000000 */
[----:B------:R-:W-:Y:S01]  /*1710*/  STS [R2+0x80], R12 ;  /* 0x0000800c02007388 */ /* 0x000fe20000000800 */
[----:B---3--:R-:W-:-:S03]  /*1720*/  FADD R21, R6, R21 ;  /* 0x0000001506157221 */ /* 0x008fc60000000000 */
[----:B------:R-:W-:Y:S01]  /*1730*/  STS [R2+0x88], R14 ;  /* 0x0000880e02007388 */ /* 0x000fe20000000800 */
[----:B----4-:R-:W-:-:S03]  /*1740*/  FADD R23, R6, R23 ;  /* 0x0000001706177221 */ /* 0x010fc60000000000 */
[----:B------:R-:W-:Y:S01]  /*1750*/  STS [R2+0x8c], R16 ;  /* 0x00008c1002007388 */ /* 0x000fe20000000800 */
[----:B-----5:R-:W-:-:S03]  /*1760*/  FADD R11, R6, R11 ;  /* 0x0000000b060b7221 */ /* 0x020fc60000000000 */
[----:B------:R-:W-:Y:S04]  /*1770*/  STS [R2+0x90], R18 ;  /* 0x0000901202007388 */ /* 0x000fe80000000800 */
[----:B------:R-:W0:Y:S04]  /*1780*/  LDS R29, [R2+0xbc] ;  /* 0x0000bc00021d7984 */ /* 0x000e280000000800 */
[----:B------:R-:W1:Y:S04]  /*1790*/  LDS R27, [R2+0xc0] ;  /* 0x0000c000021b7984 */ /* 0x000e680000000800 */
[----:B------:R-:W2:Y:S04]  /*17a0*/  LDS R25, [R2+0xc4] ;  /* 0x0000c40002197984 */ /* 0x000ea80000000800 */
[----:B------:R-:W3:Y:S04]  /*17b0*/  LDS R4, [R2+0xd0] ;  /* 0x0000d00002047984 */ /* 0x000ee80000000800 */
[----:B------:R-:W4:Y:S04]  /*17c0*/  LDS R8, [R2+0xd4] ;  /* 0x0000d40002087984 */ /* 0x000f280000000800 */
[----:B------:R-:W5:Y:S04]  /*17d0*/  LDS R14, [R2+0xd8] ;  /* 0x0000d800020e7984 */ /* 0x000f680000000800 */
[----:B------:R-:W-:Y:S04]  /*17e0*/  LDS R10, [R2+0xdc] ;  /* 0x0000dc00020a7984 */ /* 0x000fe80000000800 */
[----:B------:R-:W-:Y:S04]  /*17f0*/  LDS R12, [R2+0xe0] ;  /* 0x0000e000020c7984 */ /* 0x000fe80000000800 */
[----:B------:R-:W5:Y:S04]  /*1800*/  LDS R15, [R2+0xe4] ;  /* 0x0000e400020f7984 */ /* 0x000f680000000800 */
[----:B------:R-:W5:Y:S04]  /*1810*/  LDS R13, [R2+0xe8] ;  /* 0x0000e800020d7984 */ /* 0x000f680000000800 */
[----:B------:R-:W-:Y:S01]  /*1820*/  LDS R18, [R2+0xec] ;  /* 0x0000ec0002127984 */ /* 0x000fe20000000800 */
        /* <DEDUP_REMOVED lines=13> */
[----:B------:R-:W-:Y:S01]  /*1900*/  STS [R2+0xc8], R23 ;  /* 0x0000c81702007388 */ /* 0x000fe20000000800 */
[C---:B------:R-:W-:Y:S01]  /*1910*/  FADD R15, R6.reuse, R15 ;  /* 0x0000000f060f7221 */ /* 0x040fe20000000000 */
[C---:B----4-:R-:W-:Y:S02]  /*1920*/  FADD R9, R6.reuse, R10 ;  /* 0x0000000a06097221 */ /* 0x050fe40000000000 */
[----:B------:R4:W-:Y:S01]  /*1930*/  STS [R2+0xcc], R11 ;  /* 0x0000cc0b02007388 */ /* 0x0009e20000000800 */
[C---:B------:R-:W-:Y:S01]  /*1940*/  FADD R13, R6.reuse, R13 ;  /* 0x0000000d060d7221 */ /* 0x040fe20000000000 */
[C---:B------:R-:W-:Y:S02]  /*1950*/  FADD R21, R6.reuse, R12 ;  /* 0x0000000c06157221 */ /* 0x040fe40000000000 */
[----:B------:R2:W-:Y:S01]  /*1960*/  STS [R2+0x9c], R24 ;  /* 0x00009c1802007388 */ /* 0x0005e20000000800 */
[----:B0-----:R-:W-:-:S03]  /*1970*/  FADD R19, R6, R19 ;  /* 0x0000001306137221 */ /* 0x001fc60000000000 */
[----:B------:R0:W-:Y:S01]  /*1980*/  STS [R2+0xa0], R26 ;  /* 0x0000a01a02007388 */ /* 0x0001e20000000800 */
[C---:B----4-:R-:W-:Y:S01]  /*1990*/  FADD R11, R6.reuse, R18 ;  /* 0x00000012060b7221 */ /* 0x050fe20000000000 */
[C---:B-1----:R-:W-:Y:S02]  /*19a0*/  FADD R23, R6.reuse, R16 ;  /* 0x0000001006177221 */ /* 0x042fe40000000000 */
        /* <DEDUP_REMOVED lines=20> */
.L_x_9:
[----:B------:R-:W-:Y:S05]  /*1af0*/  BSYNC.RECONVERGENT B0 ;  /* 0x0000000000007941 */ /* 0x000fea0003800200 */
.L_x_8:
[----:B------:R-:W-:Y:S01]  /*1b00*/  BAR.SYNC.DEFER_BLOCKING 0x0 ;  /* 0x0000000000007b1d */ /* 0x000fe20000010000 */
[----:B------:R-:W-:-:S05]  /*1b10*/  LOP3.LUT P0, RZ, R3, 0xff, RZ, 0xc0, !PT ;  /* 0x000000ff03ff7812 */ /* 0x000fca000780c0ff */
[----:B------:R-:W-:Y:S08]  /*1b20*/  BSSY.RECONVERGENT B0, `(.L_x_10) ;  /* 0x000003e000007945 */ /* 0x000ff00003800200 */
[----:B------:R-:W-:Y:S05]  /*1b30*/  @P0 BRA `(.L_x_11) ;  /* 0x0000000000f00947 */ /* 0x000fea0003800000 */
[C---:B0---4-:R-:W-:Y:S01]  /*1b40*/  IADD3 R8, PT, PT, R3.reuse, 0x80, RZ ;  /* 0x0000008003087810 */ /* 0x051fe20007ffe0ff */
[----:B------:R-:W-:Y:S01]  /*1b50*/  BSSY.RECONVERGENT B1, `(.L_x_12) ;  /* 0x0000024000017945 */ /* 0x000fe20003800200 */
[----:B------:R-:W-:Y:S02]  /*1b60*/  MOV R4, R2 ;  /* 0x0000000200047202 */ /* 0x000fe40000000f00 */
[----:B------:R-:W-:-:S04]  /*1b70*/  ISETP.GE.U32.AND P2, PT, R3, R8, PT ;  /* 0x000000080300720c */ /* 0x000fc80003f46070 */
[----:B------:R-:W-:-:S09]  /*1b80*/  PLOP3.LUT P0, PT, P2, PT, PT, 0x8, 0x80 ;  /* 0x000000000080781c */ /* 0x000fd2000170e170 */
[----:B------:R-:W-:Y:S01]  /*1b90*/  @P2 LDS R6, [R2+0x200] ;  /* 0x0002000002062984 */ /* 0x000fe20000000800 */
[----:B------:R-:W-:-:S03]  /*1ba0*/  @P2 IADD3 R3, PT, PT, R3, 0x1, RZ ;  /* 0x0000000103032810 */ /* 0x000fc60007ffe0ff */
[----:B-1----:R-:W0:Y:S01]  /*1bb0*/  @P2 LDS R7, [R4] ;  /* 0x0000000004072984 */ /* 0x002e220000000800 */
[----:B------:R-:W-:Y:S02]  /*1bc0*/  ISETP.GT.U32.AND P1, PT, R8, R3, PT ;  /* 0x000000030800720c */ /* 0x000fe40003f24070 */
[----:B------:R-:W-:-:S04]  /*1bd0*/  IADD3 R5, PT, PT, -R3, R8, RZ ;  /* 0x0000000803057210 */ /* 0x000fc80007ffe1ff */
[----:B------:R-:W-:Y:S01]  /*1be0*/  ISETP.LE.U32.OR P1, PT, R5, 0x3, !P1 ;  /* 0x000000030500780c */ /* 0x000fe20004f23470 */
[----:B0-----:R-:W-:-:S05]  /*1bf0*/  @P2 FADD R7, R6, R7 ;  /* 0x0000000706072221 */ /* 0x001fca0000000000 */
[----:B------:R0:W-:Y:S02]  /*1c00*/  @P2 STS [R4], R7 ;  /* 0x0000000704002388 */ /* 0x0001e40000000800 */
[----:B0-----:R-:W-:-:S05]  /*1c10*/  @P2 IADD3 R4, PT, PT, R4, 0x4, RZ ;  /* 0x0000000404042810 */ /* 0x001fca0007ffe0ff */
[----:B------:R-:W-:Y:S05]  /*1c20*/  @P1 BRA `(.L_x_13) ;  /* 0x0000000000581947 */ /* 0x000fea0003800000 */
[----:B------:R-:W-:Y:S02]  /*1c30*/  PLOP3.LUT P0, PT, PT, PT, PT, 0x8, 0x80 ;  /* 0x000000000080781c */ /* 0x000fe40003f0e170 */
[----:B------:R-:W-:-:S11]  /*1c40*/  IADD3 R10, PT, PT, R8, -0x3, RZ ;  /* 0xfffffffd080a7810 */ /* 0x000fd60007ffe0ff */
.L_x_14:
[----:B------:R-:W-:Y:S01]  /*1c50*/  LDS R5, [R2+0x200] ;  /* 0x0002000002057984 */ /* 0x000fe20000000800 */
[----:B------:R-:W-:-:S03]  /*1c60*/  IADD3 R3, PT, PT, R3, 0x4, RZ ;  /* 0x0000000403037810 */ /* 0x000fc60007ffe0ff */
[----:B------:R-:W0:Y:S01]  /*1c70*/  LDS R6, [R4] ;  /* 0x0000000004067984 */ /* 0x000e220000000800 */
[----:B------:R-:W-:-:S03]  /*1c80*/  ISETP.GE.U32.AND P1, PT, R3, R10, PT ;  /* 0x0000000a0300720c */ /* 0x000fc60003f26070 */
[----:B------:R-:W-:Y:S04]  /*1c90*/  LDS R7, [R4+0x4] ;  /* 0x0000040004077984 */ /* 0x000fe80000000800 */
[----:B------:R-:W-:Y:S04]  /*1ca0*/  LDS R9, [R4+0x8] ;  /* 0x0000080004097984 */ /* 0x000fe80000000800 */
[----:B------:R-:W-:Y:S01]  /*1cb0*/  LDS R11, [R4+0xc] ;  /* 0x00000c00040b7984 */ /* 0x000fe20000000800 */
[----:B0-----:R-:W-:-:S05]  /*1cc0*/  FADD R5, R5, R6 ;  /* 0x0000000605057221 */ /* 0x001fca0000000000 */
[----:B------:R-:W-:Y:S04]  /*1cd0*/  STS [R4], R5 ;  /* 0x0000000504007388 */ /* 0x000fe80000000800 */
[----:B------:R-:W0:Y:S02]  /*1ce0*/  LDS R6, [R2+0x200] ;  /* 0x0002000002067984 */ /* 0x000e240000000800 */
[----:B0-----:R-:W-:-:S05]  /*1cf0*/  FADD R7, R6, R7 ;  /* 0x0000000706077221 */ /* 0x001fca0000000000 */
[----:B------:R-:W-:Y:S04]  /*1d00*/  STS [R4+0x4], R7 ;  /* 0x0000040704007388 */ /* 0x000fe80000000800 */
[----:B------:R-:W0:Y:S02]  /*1d10*/  LDS R6, [R2+0x200] ;  /* 0x0002000002067984 */ /* 0x000e240000000800 */
[----:B0-----:R-:W-:-:S05]  /*1d20*/  FADD R9, R6, R9 ;  /* 0x0000000906097221 */ /* 0x001fca0000000000 */
[----:B------:R-:W-:Y:S04]  /*1d30*/  STS [R4+0x8], R9 ;  /* 0x0000080904007388 */ /* 0x000fe80000000800 */
[----:B------:R-:W0:Y:S02]  /*1d40*/  LDS R6, [R2+0x200] ;  /* 0x0002000002067984 */ /* 0x000e240000000800 */
[----:B0-----:R-:W-:-:S05]  /*1d50*/  FADD R11, R6, R11 ;  /* 0x0000000b060b7221 */ /* 0x001fca0000000000 */
[----:B------:R0:W-:Y:S02]  /*1d60*/  STS [R4+0xc], R11 ;  /* 0x00000c0b04007388 */ /* 0x0001e40000000800 */
[----:B0-----:R-:W-:Y:S01]  /*1d70*/  IADD3 R4, PT, PT, R4, 0x10, RZ ;  /* 0x0000001004047810 */ /* 0x001fe20007ffe0ff */
[----:B------:R-:W-:Y:S06]  /*1d80*/  @!P1 BRA `(.L_x_14) ;  /* 0xfffffffc00b09947 */ /* 0x000fec000383ffff */
.L_x_13:
[----:B------:R-:W-:Y:S05]  /*1d90*/  BSYNC.RECONVERGENT B1 ;  /* 0x0000000000017941 */ /* 0x000fea0003800200 */
.L_x_12:
[----:B------:R-:W-:Y:S01]  /*1da0*/  ISETP.GT.U32.AND P1, PT, R8, R3, PT ;  /* 0x000000030800720c */ /* 0x000fe20003f24070 */
[----:B------:R-:W-:Y:S01]  /*1db0*/  BSSY.RECONVERGENT B1, `(.L_x_15) ;  /* 0x000000f000017945 */ /* 0x000fe20003800200 */
[----:B------:R-:W-:-:S04]  /*1dc0*/  IADD3 R5, PT, PT, -R3, R8, RZ ;  /* 0x0000000803057210 */ /* 0x000fc80007ffe1ff */
[----:B------:R-:W-:-:S13]  /*1dd0*/  ISETP.LE.U32.OR P1, PT, R5, 0x1, !P1 ;  /* 0x000000010500780c */ /* 0x000fda0004f23470 */
[----:B------:R-:W-:Y:S05]  /*1de0*/  @P1 BRA `(.L_x_16) ;  /* 0x00000000002c1947 */ /* 0x000fea0003800000 */
[----:B------:R-:W-:Y:S01]  /*1df0*/  LDS R5, [R2+0x200] ;  /* 0x0002000002057984 */ /* 0x000fe20000000800 */
[----:B------:R-:W-:Y:S02]  /*1e00*/  PLOP3.LUT P0, PT, PT, PT, PT, 0x8, 0x80 ;  /* 0x000000000080781c */ /* 0x000fe40003f0e170 */
[----:B------:R-:W-:Y:S01]  /*1e10*/  IADD3 R3, PT, PT, R3, 0x2, RZ ;  /* 0x0000000203037810 */ /* 0x000fe20007ffe0ff */
[----:B------:R-:W0:Y:S04]  /*1e20*/  LDS R6, [R4] ;  /* 0x0000000004067984 */ /* 0x000e280000000800 */
[----:B------:R-:W-:Y:S01]  /*1e30*/  LDS R7, [R4+0x4] ;  /* 0x0000040004077984 */ /* 0x000fe20000000800 */
[----:B0-----:R-:W-:-:S05]  /*1e40*/  FADD R5, R5, R6 ;  /* 0x0000000605057221 */ /* 0x001fca0000000000 */
[----:B------:R-:W-:Y:S04]  /*1e50*/  STS [R4], R5 ;  /* 0x0000000504007388 */ /* 0x000fe80000000800 */
[----:B------:R-:W0:Y:S02]  /*1e60*/  LDS R6, [R2+0x200] ;  /* 0x0002000002067984 */ /* 0x000e240000000800 */
[----:B0-----:R-:W-:-:S05]  /*1e70*/  FADD R7, R6, R7 ;  /* 0x0000000706077221 */ /* 0x001fca0000000000 */
[----:B------:R0:W-:Y:S02]  /*1e80*/  STS [R4+0x4], R7 ;  /* 0x0000040704007388 */ /* 0x0001e40000000800 */
[----:B0-----:R-:W-:-:S07]  /*1e90*/  IADD3 R4, PT, PT, R4, 0x8, RZ ;  /* 0x0000000804047810 */ /* 0x001fce0007ffe0ff */
.L_x_16:
[----:B------:R-:W-:Y:S05]  /*1ea0*/  BSYNC.RECONVERGENT B1 ;  /* 0x0000000000017941 */ /* 0x000fea0003800200 */
.L_x_15:
[----:B------:R-:W-:-:S13]  /*1eb0*/  ISETP.LT.U32.OR P0, PT, R3, R8, P0 ;  /* 0x000000080300720c */ /* 0x000fda0000701470 */
[----:B------:R-:W-:Y:S04]  /*1ec0*/  @P0 LDS R3, [R2+0x200] ;  /* 0x0002000002030984 */ /* 0x000fe80000000800 */
[----:B------:R-:W0:Y:S02]  /*1ed0*/  @P0 LDS R6, [R4] ;  /* 0x0000000004060984 */ /* 0x000e240000000800 */
[----:B0-----:R-:W-:-:S05]  /*1ee0*/  @P0 FADD R3, R3, R6 ;  /* 0x0000000603030221 */ /* 0x001fca0000000000 */
[----:B------:R2:W-:Y:S02]  /*1ef0*/  @P0 STS [R4], R3 ;  /* 0x0000000304000388 */ /* 0x0005e40000000800 */
.L_x_11:
[----:B------:R-:W-:Y:S05]  /*1f00*/  BSYNC.RECONVERGENT B0 ;  /* 0x0000000000007941 */ /* 0x000fea0003800200 */
.L_x_10:
[----:B------:R-:W-:Y:S08]  /*1f10*/  BAR.SYNC.DEFER_BLOCKING 0x0 ;  /* 0x0000000000007b1d */ /* 0x000ff00000010000 */
[----:B012-4-:R-:W0:Y:S01]  /*1f20*/  LDC.64 R4, c[0x0][0x388] ;  /* 0x0000e200ff047b82 */ /* 0x017e220000000a00 */
[----:B------:R-:W1:Y:S01]  /*1f30*/  LDS R3, [R2] ;  /* 0x0000000002037984 */ /* 0x000e620000000800 */
[----:B0-----:R-:W-:-:S05]  /*1f40*/  IMAD.WIDE R4, R0, 0x4, R4 ;  /* 0x0000000400047825 */ /* 0x001fca00078e0204 */
[----:B-1----:R-:W-:Y:S01]  /*1f50*/  STG.E desc[UR6][R4.64], R3 ;  /* 0x0000000304007986 */ /* 0x002fe2000c101906 */
[----:B------:R-:W-:Y:S05]  /*1f60*/  EXIT ;  /* 0x000000000000794d */ /* 0x000fea0003800000 */
.L_x_17:
[----:B------:R-:W-:-:S00]  /*1f70*/  BRA `(.L_x_17) ;  /* 0xfffffffc00fc7947 */ /* 0x000fc0000383ffff */
[----:B------:R-:W-:-:S00]  /*1f80*/  NOP ;  /* 0x0000000000007918 */ /* 0x000fc00000000000 */
[----:B------:R-:W-:-:S00]  /*1f90*/  NOP ;  /* 0x0000000000007918 */ /* 0x000fc00000000000 */
[----:B------:R-:W-:-:S00]  /*1fa0*/  NOP ;  /* 0x0000000000007918 */ /* 0x000fc00000000000 */
[----:B------:R-:W-:-:S00]  /*1fb0*/  NOP ;  /* 0x0000000000007918 */ /* 0x000fc00000000000 */
[----:B------:R-:W-:-:S00]  /*1fc0*/  NOP ;  /* 0x0000000000007918 */ /* 0x000fc00000000000 */
[----:B------:R-:W-:-:S00]  /*1fd0*/  NOP ;  /* 0x0000000000007918 */ /* 0x000fc00000000000 */
[----:B------:R-:W-:-:S00]  /*1fe0*/  NOP ;  /* 0x0000000000007918 */ /* 0x000fc00000000000 */
[----:B------:R-:W-:-:S00]  /*1ff0*/  NOP ;  /* 0x0000000000007918 */ /* 0x000fc00000000000 */
.L_x_18:


//--------------------- .nv.shared._Z17prefix_sum_kernelPfS_i --------------------------
	.section	.nv.shared._Z17prefix_sum_kernelPfS_i,"aw",@nobits
	.sectionflags	@""
	.align	4
.nv.shared._Z17prefix_sum_kernelPfS_i:
	.zero		2048


//--------------------- .nv.shared.reserved.0     --------------------------
	.section	.nv.shared.reserved.0,"aw",@nobits
	.weak		__nv_reservedSMEM_offset_0_alias
	.size		__nv_reservedSMEM_offset_0_alias, 0, 64
	.other		__nv_reservedSMEM_offset_0_alias,@"STO_CUDA_RESERVED_SHARED STV_DEFAULT"
__nv_reservedSMEM_offset_0_alias:
	.zero		0
	.zero		64


//--------------------- .nv.constant0._Z17prefix_sum_kernelPfS_i --------------------------
	.section	.nv.constant0._Z17prefix_sum_kernelPfS_i,"a",@progbits
	.sectionflags	@""
	.align	4
.nv.constant0._Z17prefix_sum_kernelPfS_i:
	.zero		916


//--------------------- SYMBOLS --------------------------

	.type		.nv.reservedSmem.offset0,@object
	.size		.nv.reservedSmem.offset0,0x4
	.type		.nv.reservedSmem.cap,@object
	.size		.nv.reservedSmem.cap,0x4
